	.headerflags	@"EF_CUDA_TEXMODE_UNIFIED EF_CUDA_64BIT_ADDRESS EF_CUDA_ACCELERATORS EF_CUDA_SM90 EF_CUDA_VIRTUAL_SM(EF_CUDA_SM90)"
	.elftype	@"ET_EXEC"


//--------------------- .nv.info                  --------------------------
	.section	.nv.info,"",@"SHT_CUDA_INFO"
	.align	4


	//----- nvinfo : EIATTR_REGCOUNT
	.align		4
        /*0000*/ 	.byte	0x04, 0x2f
        /*0002*/ 	.short	(.L_1 - .L_0)
	.align		4
.L_0:
        /*0004*/ 	.word	index@(triton_mm)
        /*0008*/ 	.word	0x000000cb


	//----- nvinfo : EIATTR_MIN_STACK_SIZE
	.align		4
.L_1:
        /*000c*/ 	.byte	0x04, 0x12
        /*000e*/ 	.short	(.L_3 - .L_2)
	.align		4
.L_2:
        /*0010*/ 	.word	index@(triton_mm)
        /*0014*/ 	.word	0x00000000


	//----- nvinfo : EIATTR_FRAME_SIZE
	.align		4
.L_3:
        /*0018*/ 	.byte	0x04, 0x11
        /*001a*/ 	.short	(.L_5 - .L_4)
	.align		4
.L_4:
        /*001c*/ 	.word	index@(triton_mm)
        /*0020*/ 	.word	0x00000000


	//----- nvinfo : EIATTR_MIN_STACK_SIZE
	.align		4
.L_5:
        /*0024*/ 	.byte	0x04, 0x12
        /*0026*/ 	.short	(.L_7 - .L_6)
	.align		4
.L_6:
        /*0028*/ 	.word	index@(triton_mm)
        /*002c*/ 	.word	0x00000000
.L_7:


//--------------------- .nv.info.triton_mm        --------------------------
	.section	.nv.info.triton_mm,"",@"SHT_CUDA_INFO"
	.sectionflags	@""
	.align	4


	//----- nvinfo : EIATTR_CUDA_API_VERSION
	.align		4
        /*0000*/ 	.byte	0x04, 0x37
        /*0002*/ 	.short	(.L_9 - .L_8)
.L_8:
        /*0004*/ 	.word	0x0000007c


	//----- nvinfo : EIATTR_KPARAM_INFO
	.align		4
.L_9:
        /*0008*/ 	.byte	0x04, 0x17
        /*000a*/ 	.short	(.L_11 - .L_10)
.L_10:
        /*000c*/ 	.word	0x00000000
        /*0010*/ 	.short	0x0003
        /*0012*/ 	.short	0x0018
        /*0014*/ 	.byte	0x00, 0xf0, 0x11, 0x00


	//----- nvinfo : EIATTR_KPARAM_INFO
	.align		4
.L_11:
        /*0018*/ 	.byte	0x04, 0x17
        /*001a*/ 	.short	(.L_13 - .L_12)
.L_12:
        /*001c*/ 	.word	0x00000000
        /*0020*/ 	.short	0x0002
        /*0022*/ 	.short	0x0010
        /*0024*/ 	.byte	0x00, 0xf0, 0x21, 0x00


	//----- nvinfo : EIATTR_KPARAM_INFO
	.align		4
.L_13:
        /*0028*/ 	.byte	0x04, 0x17
        /*002a*/ 	.short	(.L_15 - .L_14)
.L_14:
        /*002c*/ 	.word	0x00000000
        /*0030*/ 	.short	0x0001
        /*0032*/ 	.short	0x0008
        /*0034*/ 	.byte	0x00, 0xf0, 0x21, 0x00


	//----- nvinfo : EIATTR_KPARAM_INFO
	.align		4
.L_15:
        /*0038*/ 	.byte	0x04, 0x17
        /*003a*/ 	.short	(.L_17 - .L_16)
.L_16:
        /*003c*/ 	.word	0x00000000
        /*0040*/ 	.short	0x0000
        /*0042*/ 	.short	0x0000
        /*0044*/ 	.byte	0x00, 0xf0, 0x21, 0x00


	//----- nvinfo : EIATTR_SPARSE_MMA_MASK
	.align		4
.L_17:
        /*0048*/ 	.byte	0x03, 0x50
        /*004a*/ 	.short	0x0000


	//----- nvinfo : EIATTR_MAXREG_COUNT
	.align		4
        /*004c*/ 	.byte	0x03, 0x1b
        /*004e*/ 	.short	0x00ff


	//----- nvinfo : EIATTR_COOP_GROUP_MASK_REGIDS
	.align		4
        /*0050*/ 	.byte	0x04, 0x29
        /*0052*/ 	.short	(.L_19 - .L_18)


	//   ....[0]....
.L_18:
        /*0054*/ 	.word	0xffffffff


	//----- nvinfo : EIATTR_COOP_GROUP_INSTR_OFFSETS
	.align		4
.L_19:
        /*0058*/ 	.byte	0x04, 0x28
        /*005a*/ 	.short	(.L_21 - .L_20)


	//   ....[0]....
.L_20:
        /*005c*/ 	.word	0x00001a00


	//----- nvinfo : EIATTR_EXIT_INSTR_OFFSETS
	.align		4
.L_21:
        /*0060*/ 	.byte	0x04, 0x1c
        /*0062*/ 	.short	(.L_23 - .L_22)


	//   ....[0]....
.L_22:
        /*0064*/ 	.word	0x00000050


	//   ....[1]....
        /*0068*/ 	.word	0x00003140


	//   ....[2]....
        /*006c*/ 	.word	0x00003190


	//----- nvinfo : EIATTR_MAX_THREADS
	.align		4
.L_23:
        /*0070*/ 	.byte	0x04, 0x05
        /*0072*/ 	.short	(.L_25 - .L_24)
.L_24:
        /*0074*/ 	.word	0x00000080
        /*0078*/ 	.word	0x00000001
        /*007c*/ 	.word	0x00000001


	//----- nvinfo : EIATTR_CBANK_PARAM_SIZE
	.align		4
.L_25:
        /*0080*/ 	.byte	0x03, 0x19
        /*0082*/ 	.short	0x001c


	//----- nvinfo : EIATTR_PARAM_CBANK
	.align		4
        /*0084*/ 	.byte	0x04, 0x0a
        /*0086*/ 	.short	(.L_27 - .L_26)
	.align		4
.L_26:
        /*0088*/ 	.word	index@(.nv.constant0.triton_mm)
        /*008c*/ 	.short	0x0210
        /*008e*/ 	.short	0x001c


	//----- nvinfo : EIATTR_SW_WAR
	.align		4
.L_27:
        /*0090*/ 	.byte	0x04, 0x36
        /*0092*/ 	.short	(.L_29 - .L_28)
.L_28:
        /*0094*/ 	.word	0x00000008
.L_29:


//--------------------- .nv.callgraph             --------------------------
	.section	.nv.callgraph,"",@"SHT_CUDA_CALLGRAPH"
	.align	4
	.sectionentsize	8
	.align		4
        /*0000*/ 	.word	0x00000000
	.align		4
        /*0004*/ 	.word	0xffffffff
	.align		4
        /*0008*/ 	.word	0x00000000
	.align		4
        /*000c*/ 	.word	0xfffffffe
	.align		4
        /*0010*/ 	.word	0x00000000
	.align		4
        /*0014*/ 	.word	0xfffffffd
	.align		4
        /*0018*/ 	.word	0x00000000
	.align		4
        /*001c*/ 	.word	0xfffffffc


//--------------------- .text.triton_mm           --------------------------
	.section	.text.triton_mm,"ax",@progbits
	.sectionflags	@"SHF_BARRIERS=1"
	.align	128
        .global         triton_mm
        .type           triton_mm,@function
        .size           triton_mm,(.L_x_2 - triton_mm)
        .other          triton_mm,@"STO_CUDA_ENTRY STV_DEFAULT"
triton_mm:
.text.triton_mm:
[----:B------:R-:W1:Y:S02]  /*0000*/  LDC R1, c[0x0][0x28] ;  /* 0x00000a00ff017b82 */ /* 0x000e640000000800 */
[----:B------:R-:W2:Y:S01]  /*0010*/  LDC R8, c[0x0][0x228] ;  /* 0x00008a00ff087b82 */ /* 0x000ea20000000800 */
[----:B------:R-:W-:-:S04]  /*0020*/  IMAD.MOV.U32 R3, RZ, RZ, 0xc00 ;  /* 0x00000c00ff037424 */ /* 0x000fc800078e00ff */
[----:B--2---:R-:W-:-:S05]  /*0030*/  IMAD R0, R8, R3, 0xc00000 ;  /* 0x00c0000008007424 */ /* 0x004fca00078e0203 */
[----:B------:R-:W-:-:S13]  /*0040*/  ISETP.NE.AND P0, PT, R0, RZ, PT ;  /* 0x000000ff0000720c */ /* 0x000fda0003f05270 */
[----:B------:R-:W-:Y:S05]  /*0050*/  @!P0 EXIT ;  /* 0x000000000000894d */ /* 0x000fea0003800000 */
[----:B------:R-:W2:Y:S01]  /*0060*/  S2R R10, SR_CTAID.X ;  /* 0x00000000000a7919 */ /* 0x000ea20000002500 */
[----:B------:R-:W-:Y:S01]  /*0070*/  VIADD R0, R8, 0x107f ;  /* 0x0000107f08007836 */ /* 0x000fe20000000000 */
[----:B------:R-:W3:Y:S01]  /*0080*/  S2UR UR4, SR_CgaCtaId ;  /* 0x00000000000479c3 */ /* 0x000ee20000008800 */
[----:B------:R-:W-:Y:S01]  /*0090*/  UMOV UR24, 0x400 ;  /* 0x0000040000187882 */ /* 0x000fe20000000000 */
[----:B------:R-:W-:Y:S01]  /*00a0*/  ULDC.64 UR30, c[0x0][0x208] ;  /* 0x00008200001e7ab9 */ /* 0x000fe20000000a00 */
[----:B------:R-:W-:Y:S02]  /*00b0*/  CS2R R88, SRZ ;  /* 0x0000000000587805 */ /* 0x000fe4000001ff00 */
[----:B------:R-:W-:Y:S02]  /*00c0*/  SHF.R.S32.HI R3, RZ, 0x1f, R0 ;  /* 0x0000001fff037819 */ /* 0x000fe40000011400 */
[----:B------:R-:W-:Y:S02]  /*00d0*/  CS2R R90, SRZ ;  /* 0x00000000005a7805 */ /* 0x000fe4000001ff00 */
[----:B------:R-:W-:-:S02]  /*00e0*/  CS2R R92, SRZ ;  /* 0x00000000005c7805 */ /* 0x000fc4000001ff00 */
[----:B------:R-:W-:Y:S02]  /*00f0*/  CS2R R94, SRZ ;  /* 0x00000000005e7805 */ /* 0x000fe4000001ff00 */
[----:B------:R-:W-:Y:S01]  /*0100*/  LEA.HI R3, R3, R0, RZ, 0x7 ;  /* 0x0000000003037211 */ /* 0x000fe200078f38ff */
[----:B------:R-:W-:Y:S01]  /*0110*/  VIADD R0, R8, 0x1000 ;  /* 0x0000100008007836 */ /* 0x000fe20000000000 */
[----:B------:R-:W4:Y:S01]  /*0120*/  LDC.64 R52, c[0x0][0x218] ;  /* 0x00008600ff347b82 */ /* 0x000f220000000a00 */
[----:B------:R-:W-:Y:S02]  /*0130*/  CS2R R96, SRZ ;  /* 0x0000000000607805 */ /* 0x000fe4000001ff00 */
[----:B------:R-:W-:Y:S02]  /*0140*/  CS2R R98, SRZ ;  /* 0x0000000000627805 */ /* 0x000fe4000001ff00 */
[----:B------:R-:W-:Y:S02]  /*0150*/  CS2R R100, SRZ ;  /* 0x0000000000647805 */ /* 0x000fe4000001ff00 */
[----:B------:R-:W-:-:S02]  /*0160*/  IABS R36, R0 ;  /* 0x0000000000247213 */ /* 0x000fc40000000000 */
[----:B------:R-:W-:Y:S02]  /*0170*/  CS2R R102, SRZ ;  /* 0x0000000000667805 */ /* 0x000fe4000001ff00 */
[----:B------:R-:W-:Y:S02]  /*0180*/  IABS R13, R0 ;  /* 0x00000000000d7213 */ /* 0x000fe40000000000 */
[----:B------:R-:W-:Y:S02]  /*0190*/  CS2R R104, SRZ ;  /* 0x0000000000687805 */ /* 0x000fe4000001ff00 */
[----:B------:R-:W-:Y:S02]  /*01a0*/  CS2R R106, SRZ ;  /* 0x00000000006a7805 */ /* 0x000fe4000001ff00 */
[----:B------:R-:W-:Y:S02]  /*01b0*/  CS2R R108, SRZ ;  /* 0x00000000006c7805 */ /* 0x000fe4000001ff00 */
[----:B------:R-:W-:Y:S01]  /*01c0*/  CS2R R110, SRZ ;  /* 0x00000000006e7805 */ /* 0x000fe2000001ff00 */
[----:B------:R-:W-:Y:S01]  /*01d0*/  IMAD.MOV R23, RZ, RZ, -R13 ;  /* 0x000000ffff177224 */ /* 0x000fe200078e0a0d */
[----:B------:R-:W-:-:S02]  /*01e0*/  CS2R R112, SRZ ;  /* 0x0000000000707805 */ /* 0x000fc4000001ff00 */
[----:B------:R-:W-:Y:S01]  /*01f0*/  CS2R R114, SRZ ;  /* 0x0000000000727805 */ /* 0x000fe2000001ff00 */
[----:B---3--:R-:W-:Y:S01]  /*0200*/  UPRMT UR24, UR4, 0x654, UR24 ;  /* 0x0000065404187896 */ /* 0x008fe20008000018 */
[----:B------:R-:W-:Y:S02]  /*0210*/  CS2R R116, SRZ ;  /* 0x0000000000747805 */ /* 0x000fe4000001ff00 */
[----:B------:R-:W-:Y:S02]  /*0220*/  CS2R R118, SRZ ;  /* 0x0000000000767805 */ /* 0x000fe4000001ff00 */
[----:B------:R-:W-:Y:S02]  /*0230*/  CS2R R120, SRZ ;  /* 0x0000000000787805 */ /* 0x000fe4000001ff00 */
[----:B------:R-:W-:Y:S02]  /*0240*/  CS2R R122, SRZ ;  /* 0x00000000007a7805 */ /* 0x000fe4000001ff00 */
[----:B------:R-:W-:Y:S01]  /*0250*/  CS2R R124, SRZ ;  /* 0x00000000007c7805 */ /* 0x000fe2000001ff00 */
[C---:B--2---:R-:W-:Y:S01]  /*0260*/  IMAD.HI R2, R10.reuse, 0x2aaaaaab, RZ ;  /* 0x2aaaaaab0a027827 */ /* 0x044fe200078e02ff */
[----:B------:R-:W-:-:S02]  /*0270*/  ISETP.GE.AND P1, PT, R10, RZ, PT ;  /* 0x000000ff0a00720c */ /* 0x000fc40003f26270 */
[----:B------:R-:W-:Y:S02]  /*0280*/  CS2R R126, SRZ ;  /* 0x00000000007e7805 */ /* 0x000fe4000001ff00 */
[----:B------:R-:W-:Y:S02]  /*0290*/  CS2R R128, SRZ ;  /* 0x0000000000807805 */ /* 0x000fe4000001ff00 */
[----:B------:R-:W-:Y:S02]  /*02a0*/  CS2R R130, SRZ ;  /* 0x0000000000827805 */ /* 0x000fe4000001ff00 */
[----:B------:R-:W-:Y:S02]  /*02b0*/  SHF.R.U32.HI R5, RZ, 0x1f, R2 ;  /* 0x0000001fff057819 */ /* 0x000fe40000011602 */
[----:B------:R-:W-:Y:S02]  /*02c0*/  CS2R R132, SRZ ;  /* 0x0000000000847805 */ /* 0x000fe4000001ff00 */
[----:B------:R-:W-:-:S02]  /*02d0*/  CS2R R134, SRZ ;  /* 0x0000000000867805 */ /* 0x000fc4000001ff00 */
[----:B------:R-:W-:Y:S02]  /*02e0*/  CS2R R136, SRZ ;  /* 0x0000000000887805 */ /* 0x000fe4000001ff00 */
[----:B------:R-:W-:Y:S02]  /*02f0*/  LEA.HI.SX32 R5, R2, R5, 0x1b ;  /* 0x0000000502057211 */ /* 0x000fe400078fdaff */
[----:B------:R-:W-:Y:S02]  /*0300*/  CS2R R138, SRZ ;  /* 0x00000000008a7805 */ /* 0x000fe4000001ff00 */
[----:B------:R-:W-:Y:S02]  /*0310*/  CS2R R140, SRZ ;  /* 0x00000000008c7805 */ /* 0x000fe4000001ff00 */
[----:B------:R-:W-:Y:S02]  /*0320*/  CS2R R142, SRZ ;  /* 0x00000000008e7805 */ /* 0x000fe4000001ff00 */
[----:B------:R-:W-:Y:S01]  /*0330*/  CS2R R144, SRZ ;  /* 0x0000000000907805 */ /* 0x000fe2000001ff00 */
[----:B------:R-:W-:Y:S01]  /*0340*/  IMAD.SHL.U32 R4, R5, 0x8, RZ ;  /* 0x0000000805047824 */ /* 0x000fe200078e00ff */
[----:B------:R-:W-:-:S02]  /*0350*/  CS2R R146, SRZ ;  /* 0x0000000000927805 */ /* 0x000fc4000001ff00 */
[----:B------:R-:W-:Y:S02]  /*0360*/  CS2R R148, SRZ ;  /* 0x0000000000947805 */ /* 0x000fe4000001ff00 */
[----:B------:R-:W-:Y:S02]  /*0370*/  CS2R R150, SRZ ;  /* 0x0000000000967805 */ /* 0x000fe4000001ff00 */
[----:B------:R-:W-:Y:S02]  /*0380*/  CS2R R68, SRZ ;  /* 0x0000000000447805 */ /* 0x000fe4000001ff00 */
[----:B------:R-:W-:Y:S02]  /*0390*/  LEA.HI.SX32 R3, R3, -R4, 0x19 ;  /* 0x8000000403037211 */ /* 0x000fe400078fcaff */
[----:B------:R-:W-:Y:S02]  /*03a0*/  CS2R R70, SRZ ;  /* 0x0000000000467805 */ /* 0x000fe4000001ff00 */
[----:B------:R-:W-:-:S02]  /*03b0*/  CS2R R72, SRZ ;  /* 0x0000000000487805 */ /* 0x000fc4000001ff00 */
[----:B------:R-:W-:Y:S02]  /*03c0*/  CS2R R74, SRZ ;  /* 0x00000000004a7805 */ /* 0x000fe4000001ff00 */
[----:B------:R-:W-:Y:S02]  /*03d0*/  VIMNMX R6, R3, 0x8, PT ;  /* 0x0000000803067848 */ /* 0x000fe40003fe0100 */
[----:B------:R-:W-:Y:S02]  /*03e0*/  CS2R R76, SRZ ;  /* 0x00000000004c7805 */ /* 0x000fe4000001ff00 */
[----:B------:R-:W-:Y:S02]  /*03f0*/  CS2R R78, SRZ ;  /* 0x00000000004e7805 */ /* 0x000fe4000001ff00 */
[----:B------:R-:W-:Y:S02]  /*0400*/  CS2R R80, SRZ ;  /* 0x0000000000507805 */ /* 0x000fe4000001ff00 */
[----:B------:R-:W-:-:S02]  /*0410*/  IABS R12, R6 ;  /* 0x00000006000c7213 */ /* 0x000fc40000000000 */
[----:B------:R-:W-:Y:S02]  /*0420*/  CS2R R82, SRZ ;  /* 0x0000000000527805 */ /* 0x000fe4000001ff00 */
[----:B------:R-:W-:Y:S02]  /*0430*/  IABS R8, R6 ;  /* 0x0000000600087213 */ /* 0x000fe40000000000 */
[----:B------:R-:W-:Y:S01]  /*0440*/  CS2R R84, SRZ ;  /* 0x0000000000547805 */ /* 0x000fe2000001ff00 */
[----:B------:R-:W2:Y:S01]  /*0450*/  I2F.RP R7, R12 ;  /* 0x0000000c00077306 */ /* 0x000ea20000209400 */
[----:B------:R-:W-:Y:S01]  /*0460*/  CS2R R86, SRZ ;  /* 0x0000000000567805 */ /* 0x000fe2000001ff00 */
[----:B------:R-:W-:Y:S01]  /*0470*/  UMOV UR25, 0x1 ;  /* 0x0000000100197882 */ /* 0x000fe20000000000 */
[----:B------:R-:W-:Y:S01]  /*0480*/  IMAD.MOV R14, RZ, RZ, -R8 ;  /* 0x000000ffff0e7224 */ /* 0x000fe200078e0a08 */
[----:B------:R-:W-:Y:S01]  /*0490*/  UMOV UR26, 0xffffffff ;  /* 0xffffffff001a7882 */ /* 0x000fe20000000000 */
[----:B------:R-:W-:Y:S01]  /*04a0*/  UMOV UR4, URZ ;  /* 0x0000003f00047c82 */ /* 0x000fe20008000000 */
[----:B------:R-:W-:-:S02]  /*04b0*/  UMOV UR5, URZ ;  /* 0x0000003f00057c82 */ /* 0x000fc40008000000 */
[----:B------:R-:W3:Y:S08]  /*04c0*/  I2F.RP R8, R36 ;  /* 0x0000002400087306 */ /* 0x000ef00000209400 */
[----:B--2---:R-:W2:Y:S08]  /*04d0*/  MUFU.RCP R7, R7 ;  /* 0x0000000700077308 */ /* 0x004eb00000001000 */
[----:B---3--:R-:W-:Y:S01]  /*04e0*/  MUFU.RCP R8, R8 ;  /* 0x0000000800087308 */ /* 0x008fe20000001000 */
[----:B--2---:R-:W-:Y:S01]  /*04f0*/  VIADD R2, R7, 0xffffffe ;  /* 0x0ffffffe07027836 */ /* 0x004fe20000000000 */
[----:B------:R-:W-:-:S06]  /*0500*/  IABS R7, R10 ;  /* 0x0000000a00077213 */ /* 0x000fcc0000000000 */
[----:B------:R2:W3:Y:S02]  /*0510*/  F2I.FTZ.U32.TRUNC.NTZ R3, R2 ;  /* 0x0000000200037305 */ /* 0x0004e4000021f000 */
[----:B--2---:R-:W-:Y:S02]  /*0520*/  IMAD.MOV.U32 R2, RZ, RZ, RZ ;  /* 0x000000ffff027224 */ /* 0x004fe400078e00ff */
[----:B---3--:R-:W-:-:S04]  /*0530*/  IMAD.MOV R9, RZ, RZ, -R3 ;  /* 0x000000ffff097224 */ /* 0x008fc800078e0a03 */
[----:B------:R-:W-:-:S04]  /*0540*/  IMAD R9, R9, R12, RZ ;  /* 0x0000000c09097224 */ /* 0x000fc800078e02ff */
[----:B------:R-:W-:-:S04]  /*0550*/  IMAD.HI.U32 R3, R3, R9, R2 ;  /* 0x0000000903037227 */ /* 0x000fc800078e0002 */
[----:B------:R-:W-:Y:S02]  /*0560*/  IMAD R9, R5, -0xc0, R10 ;  /* 0xffffff4005097824 */ /* 0x000fe400078e020a */
[----:B------:R-:W-:-:S03]  /*0570*/  IMAD.HI.U32 R2, R3, R7, RZ ;  /* 0x0000000703027227 */ /* 0x000fc600078e00ff */
[----:B------:R-:W-:Y:S01]  /*0580*/  IABS R10, R9 ;  /* 0x00000009000a7213 */ /* 0x000fe20000000000 */
[----:B------:R-:W-:Y:S02]  /*0590*/  IMAD R7, R2, R14, R7 ;  /* 0x0000000e02077224 */ /* 0x000fe400078e0207 */
[----:B------:R-:W2:Y:S01]  /*05a0*/  S2R R2, SR_TID.X ;  /* 0x0000000000027919 */ /* 0x000ea20000002100 */
[----:B------:R-:W-:Y:S01]  /*05b0*/  VIADD R5, R8, 0xffffffe ;  /* 0x0ffffffe08057836 */ /* 0x000fe20000000000 */
[----:B------:R-:W-:Y:S01]  /*05c0*/  LOP3.LUT R8, RZ, R6, RZ, 0x33, !PT ;  /* 0x00000006ff087212 */ /* 0x000fe200078e33ff */
[----:B------:R-:W-:Y:S01]  /*05d0*/  IMAD.HI.U32 R3, R3, R10, RZ ;  /* 0x0000000a03037227 */ /* 0x000fe200078e00ff */
[----:B------:R-:W-:-:S03]  /*05e0*/  ISETP.GT.U32.AND P0, PT, R12, R7, PT ;  /* 0x000000070c00720c */ /* 0x000fc60003f04070 */
[----:B------:R-:W3:Y:S01]  /*05f0*/  F2I.FTZ.U32.TRUNC.NTZ R5, R5 ;  /* 0x0000000500057305 */ /* 0x000ee2000021f000 */
[----:B------:R-:W-:-:S05]  /*0600*/  IMAD R10, R3, R14, R10 ;  /* 0x0000000e030a7224 */ /* 0x000fca00078e020a */
[----:B------:R-:W-:-:S04]  /*0610*/  ISETP.GT.U32.AND P2, PT, R12, R10, PT ;  /* 0x0000000a0c00720c */ /* 0x000fc80003f44070 */
[----:B------:R-:W-:-:S05]  /*0620*/  @!P0 IMAD.IADD R7, R7, 0x1, -R12 ;  /* 0x0000000107078824 */ /* 0x000fca00078e0a0c */
[----:B------:R-:W-:Y:S01]  /*0630*/  ISETP.GT.U32.AND P0, PT, R12, R7, PT ;  /* 0x000000070c00720c */ /* 0x000fe20003f04070 */
[----:B---3--:R-:W-:-:S03]  /*0640*/  IMAD.MOV R11, RZ, RZ, -R5 ;  /* 0x000000ffff0b7224 */ /* 0x008fc600078e0a05 */
[----:B------:R-:W-:Y:S02]  /*0650*/  @!P2 IMAD.IADD R10, R10, 0x1, -R12 ;  /* 0x000000010a0aa824 */ /* 0x000fe400078e0a0c */
[----:B------:R-:W-:Y:S01]  /*0660*/  @!P2 VIADD R3, R3, 0x1 ;  /* 0x000000010303a836 */ /* 0x000fe20000000000 */
[----:B--2---:R-:W-:-:S06]  /*0670*/  SHF.R.U32.HI R14, RZ, 0x3, R2 ;  /* 0x00000003ff0e7819 */ /* 0x004fcc0000011602 */
[----:B------:R-:W-:Y:S01]  /*0680*/  @!P0 IMAD.IADD R7, R7, 0x1, -R12 ;  /* 0x0000000107078824 */ /* 0x000fe200078e0a0c */
[----:B------:R-:W-:Y:S02]  /*0690*/  ISETP.NE.AND P0, PT, R6, RZ, PT ;  /* 0x000000ff0600720c */ /* 0x000fe40003f05270 */
[----:B------:R-:W-:Y:S01]  /*06a0*/  SGXT.U32 R14, R14, 0x4 ;  /* 0x000000040e0e781a */ /* 0x000fe20000000000 */
[----:B------:R-:W-:Y:S01]  /*06b0*/  @!P1 IMAD.MOV R7, RZ, RZ, -R7 ;  /* 0x000000ffff079224 */ /* 0x000fe200078e0a07 */
[----:B------:R-:W-:Y:S01]  /*06c0*/  LOP3.LUT R6, R9, R6, RZ, 0x3c, !PT ;  /* 0x0000000609067212 */ /* 0x000fe200078e3cff */
[----:B------:R-:W-:Y:S01]  /*06d0*/  IMAD R9, R11, R36, RZ ;  /* 0x000000240b097224 */ /* 0x000fe200078e02ff */
[----:B------:R-:W-:Y:S02]  /*06e0*/  ISETP.GE.U32.AND P1, PT, R10, R12, PT ;  /* 0x0000000c0a00720c */ /* 0x000fe40003f26070 */
[----:B------:R-:W-:Y:S02]  /*06f0*/  SEL R7, R8, R7, !P0 ;  /* 0x0000000708077207 */ /* 0x000fe40004000000 */
[----:B------:R-:W-:-:S03]  /*0700*/  ISETP.GE.AND P3, PT, R6, RZ, PT ;  /* 0x000000ff0600720c */ /* 0x000fc60003f66270 */
[----:B------:R-:W-:Y:S02]  /*0710*/  IMAD.IADD R7, R4, 0x1, R7 ;  /* 0x0000000104077824 */ /* 0x000fe400078e0207 */
[----:B------:R-:W-:Y:S02]  /*0720*/  IMAD.MOV.U32 R4, RZ, RZ, RZ ;  /* 0x000000ffff047224 */ /* 0x000fe400078e00ff */
[----:B------:R-:W-:Y:S02]  /*0730*/  IMAD.SHL.U32 R7, R7, 0x80, RZ ;  /* 0x0000008007077824 */ /* 0x000fe400078e00ff */
[----:B------:R-:W-:-:S03]  /*0740*/  IMAD.HI.U32 R5, R5, R9, R4 ;  /* 0x0000000905057227 */ /* 0x000fc600078e0004 */
[----:B------:R-:W-:Y:S01]  /*0750*/  LOP3.LUT R15, R7, R14, RZ, 0xfc, !PT ;  /* 0x0000000e070f7212 */ /* 0x000fe200078efcff */
[----:B------:R-:W-:Y:S01]  /*0760*/  @P1 VIADD R3, R3, 0x1 ;  /* 0x0000000103031836 */ /* 0x000fe20000000000 */
[----:B------:R-:W-:Y:S02]  /*0770*/  LOP3.LUT R13, R7, 0x10, R14, 0xfe, !PT ;  /* 0x00000010070d7812 */ /* 0x000fe400078efe0e */
[----:B------:R-:W-:Y:S01]  /*0780*/  IABS R11, R15 ;  /* 0x0000000f000b7213 */ /* 0x000fe20000000000 */
[----:B------:R-:W-:Y:S01]  /*0790*/  @!P3 IMAD.MOV R3, RZ, RZ, -R3 ;  /* 0x000000ffff03b224 */ /* 0x000fe200078e0a03 */
[----:B------:R-:W-:Y:S02]  /*07a0*/  LOP3.LUT R17, R7, 0x20, R14, 0xfe, !PT ;  /* 0x0000002007117812 */ /* 0x000fe400078efe0e */
[----:B------:R-:W-:Y:S01]  /*07b0*/  IABS R12, R13 ;  /* 0x0000000d000c7213 */ /* 0x000fe20000000000 */
[----:B------:R-:W-:Y:S01]  /*07c0*/  IMAD.MOV.U32 R9, RZ, RZ, R11 ;  /* 0x000000ffff097224 */ /* 0x000fe200078e000b */
[----:B------:R-:W-:-:S02]  /*07d0*/  IABS R18, R17 ;  /* 0x0000001100127213 */ /* 0x000fc40000000000 */
[----:B------:R-:W-:Y:S01]  /*07e0*/  LOP3.LUT R21, R7, 0x30, R14, 0xfe, !PT ;  /* 0x0000003007157812 */ /* 0x000fe200078efe0e */
[----:B------:R-:W-:Y:S01]  /*07f0*/  IMAD.HI.U32 R4, R5, R9, RZ ;  /* 0x0000000905047227 */ /* 0x000fe200078e00ff */
[----:B------:R-:W-:Y:S02]  /*0800*/  ISETP.GE.AND P4, PT, R15, RZ, PT ;  /* 0x000000ff0f00720c */ /* 0x000fe40003f86270 */
[----:B------:R-:W-:Y:S01]  /*0810*/  IABS R16, R21 ;  /* 0x0000001500107213 */ /* 0x000fe20000000000 */
[----:B------:R-:W-:Y:S02]  /*0820*/  IMAD R6, R4, R23, R9 ;  /* 0x0000001704067224 */ /* 0x000fe400078e0209 */
[----:B------:R-:W-:-:S03]  /*0830*/  IMAD.HI.U32 R4, R5, R12, RZ ;  /* 0x0000000c05047227 */ /* 0x000fc600078e00ff */
[----:B------:R-:W-:Y:S01]  /*0840*/  ISETP.GT.U32.AND P2, PT, R36, R6, PT ;  /* 0x000000062400720c */ /* 0x000fe20003f44070 */
[----:B------:R-:W-:-:S04]  /*0850*/  IMAD.HI.U32 R10, R5, R18, RZ ;  /* 0x00000012050a7227 */ /* 0x000fc800078e00ff */
[----:B------:R-:W-:Y:S01]  /*0860*/  IMAD R9, R4, R23, R12 ;  /* 0x0000001704097224 */ /* 0x000fe200078e020c */
[----:B------:R-:W-:Y:S01]  /*0870*/  SEL R4, R8, R3, !P0 ;  /* 0x0000000308047207 */ /* 0x000fe20004000000 */
[----:B------:R-:W-:Y:S01]  /*0880*/  IMAD R18, R10, R23, R18 ;  /* 0x000000170a127224 */ /* 0x000fe200078e0212 */
[----:B------:R-:W-:Y:S01]  /*0890*/  LOP3.LUT R10, R7, 0x40, R14, 0xfe, !PT ;  /* 0x00000040070a7812 */ /* 0x000fe200078efe0e */
[----:B------:R-:W-:Y:S01]  /*08a0*/  IMAD.HI.U32 R11, R5, R16, RZ ;  /* 0x00000010050b7227 */ /* 0x000fe200078e00ff */
[C---:B------:R-:W-:Y:S02]  /*08b0*/  ISETP.GT.U32.AND P1, PT, R36.reuse, R9, PT ;  /* 0x000000092400720c */ /* 0x040fe40003f24070 */
[----:B------:R-:W-:Y:S01]  /*08c0*/  ISETP.GT.U32.AND P5, PT, R36, R18, PT ;  /* 0x000000122400720c */ /* 0x000fe20003fa4070 */
[----:B------:R-:W-:Y:S01]  /*08d0*/  @!P2 IMAD.IADD R6, R6, 0x1, -R36 ;  /* 0x000000010606a824 */ /* 0x000fe200078e0a24 */
[----:B------:R-:W-:Y:S01]  /*08e0*/  IABS R20, R10 ;  /* 0x0000000a00147213 */ /* 0x000fe20000000000 */
[----:B------:R-:W-:Y:S01]  /*08f0*/  IMAD R19, R11, R23, R16 ;  /* 0x000000170b137224 */ /* 0x000fe200078e0210 */
[----:B------:R-:W-:Y:S01]  /*0900*/  LOP3.LUT R11, R7, 0x50, R14, 0xfe, !PT ;  /* 0x00000050070b7812 */ /* 0x000fe200078efe0e */
[----:B------:R-:W-:Y:S01]  /*0910*/  IMAD.SHL.U32 R4, R4, 0x80, RZ ;  /* 0x0000008004047824 */ /* 0x000fe200078e00ff */
[C---:B------:R-:W-:Y:S01]  /*0920*/  ISETP.GT.U32.AND P3, PT, R36.reuse, R6, PT ;  /* 0x000000062400720c */ /* 0x040fe20003f64070 */
[----:B------:R-:W-:Y:S01]  /*0930*/  IMAD.HI.U32 R3, R5, R20, RZ ;  /* 0x0000001405037227 */ /* 0x000fe200078e00ff */
[----:B------:R-:W-:-:S02]  /*0940*/  ISETP.GT.U32.AND P2, PT, R36, R19, PT ;  /* 0x000000132400720c */ /* 0x000fc40003f44070 */
[----:B------:R-:W-:Y:S01]  /*0950*/  IABS R8, R11 ;  /* 0x0000000b00087213 */ /* 0x000fe20000000000 */
[--C-:B------:R-:W-:Y:S01]  /*0960*/  @!P1 IMAD.IADD R9, R9, 0x1, -R36.reuse ;  /* 0x0000000109099824 */ /* 0x100fe200078e0a24 */
[----:B------:R-:W-:Y:S01]  /*0970*/  ISETP.GE.AND P0, PT, R13, RZ, PT ;  /* 0x000000ff0d00720c */ /* 0x000fe20003f06270 */
[----:B------:R-:W-:Y:S01]  /*0980*/  @!P5 IMAD.IADD R18, R18, 0x1, -R36 ;  /* 0x000000011212d824 */ /* 0x000fe200078e0a24 */
[----:B------:R-:W-:Y:S01]  /*0990*/  LOP3.LUT R33, R4, R14, RZ, 0xfc, !PT ;  /* 0x0000000e04217212 */ /* 0x000fe200078efcff */
[----:B------:R-:W-:Y:S01]  /*09a0*/  IMAD R20, R3, R23, R20 ;  /* 0x0000001703147224 */ /* 0x000fe200078e0214 */
[C---:B------:R-:W-:Y:S01]  /*09b0*/  ISETP.GT.U32.AND P5, PT, R36.reuse, R9, PT ;  /* 0x000000092400720c */ /* 0x040fe20003fa4070 */
[----:B------:R-:W-:Y:S01]  /*09c0*/  IMAD.HI.U32 R3, R5, R8, RZ ;  /* 0x0000000805037227 */ /* 0x000fe200078e00ff */
[----:B------:R-:W-:Y:S02]  /*09d0*/  ISETP.GT.U32.AND P6, PT, R36, R18, PT ;  /* 0x000000122400720c */ /* 0x000fe40003fc4070 */
[----:B------:R-:W-:Y:S01]  /*09e0*/  LOP3.LUT R35, R4, 0x10, R14, 0xfe, !PT ;  /* 0x0000001004237812 */ /* 0x000fe200078efe0e */
[--C-:B------:R-:W-:Y:S01]  /*09f0*/  @!P3 IMAD.IADD R6, R6, 0x1, -R36.reuse ;  /* 0x000000010606b824 */ /* 0x100fe200078e0a24 */
[----:B------:R-:W-:Y:S01]  /*0a00*/  ISETP.GT.U32.AND P3, PT, R36, R20, PT ;  /* 0x000000142400720c */ /* 0x000fe20003f64070 */
[----:B------:R-:W-:Y:S01]  /*0a10*/  @!P2 IMAD.IADD R19, R19, 0x1, -R36 ;  /* 0x000000011313a824 */ /* 0x000fe200078e0a24 */
[----:B------:R-:W-:Y:S01]  /*0a20*/  ISETP.GE.AND P2, PT, R17, RZ, PT ;  /* 0x000000ff1100720c */ /* 0x000fe20003f46270 */
[----:B------:R-:W-:Y:S01]  /*0a30*/  IMAD.MOV.U32 R15, RZ, RZ, R6 ;  /* 0x000000ffff0f7224 */ /* 0x000fe200078e0006 */
[----:B------:R-:W-:-:S02]  /*0a40*/  SHF.R.U32.HI R6, RZ, 0x4, R2 ;  /* 0x00000004ff067819 */ /* 0x000fc40000011602 */
[----:B------:R-:W-:Y:S01]  /*0a50*/  ISETP.GT.U32.AND P1, PT, R36, R19, PT ;  /* 0x000000132400720c */ /* 0x000fe20003f24070 */
[----:B------:R-:W-:Y:S01]  /*0a60*/  @!P5 IMAD.IADD R9, R9, 0x1, -R36 ;  /* 0x000000010909d824 */ /* 0x000fe200078e0a24 */
[----:B------:R-:W-:Y:S01]  /*0a70*/  SGXT.U32 R6, R6, 0x3 ;  /* 0x000000030606781a */ /* 0x000fe20000000000 */
[----:B------:R-:W-:Y:S01]  /*0a80*/  @!P4 IMAD.MOV R15, RZ, RZ, -R15 ;  /* 0x000000ffff0fc224 */ /* 0x000fe200078e0a0f */
[----:B------:R-:W-:Y:S01]  /*0a90*/  ISETP.GE.AND P4, PT, R21, RZ, PT ;  /* 0x000000ff1500720c */ /* 0x000fe20003f86270 */
[----:B------:R-:W-:Y:S01]  /*0aa0*/  IMAD R21, R3, R23, R8 ;  /* 0x0000001703157224 */ /* 0x000fe200078e0208 */
[----:B------:R-:W-:Y:S01]  /*0ab0*/  LOP3.LUT R3, R7, 0x60, R14, 0xfe, !PT ;  /* 0x0000006007037812 */ /* 0x000fe200078efe0e */
[--C-:B------:R-:W-:Y:S01]  /*0ac0*/  @!P3 IMAD.IADD R20, R20, 0x1, -R36.reuse ;  /* 0x000000011414b824 */ /* 0x100fe200078e0a24 */
[----:B------:R-:W-:Y:S01]  /*0ad0*/  ISETP.GE.AND P5, PT, R10, RZ, PT ;  /* 0x000000ff0a00720c */ /* 0x000fe20003fa6270 */
[----:B------:R-:W-:Y:S01]  /*0ae0*/  IMAD.MOV.U32 R17, RZ, RZ, R9 ;  /* 0x000000ffff117224 */ /* 0x000fe200078e0009 */
[----:B------:R-:W-:Y:S01]  /*0af0*/  IABS R22, R3 ;  /* 0x0000000300167213 */ /* 0x000fe20000000000 */
[----:B------:R-:W-:Y:S01]  /*0b00*/  @!P6 IMAD.IADD R18, R18, 0x1, -R36 ;  /* 0x000000011212e824 */ /* 0x000fe200078e0a24 */
[----:B------:R-:W-:Y:S01]  /*0b10*/  ISETP.GE.AND P3, PT, R3, RZ, PT ;  /* 0x000000ff0300720c */ /* 0x000fe20003f66270 */
[----:B------:R-:W-:Y:S01]  /*0b20*/  @!P0 IMAD.MOV R17, RZ, RZ, -R17 ;  /* 0x000000ffff118224 */ /* 0x000fe200078e0a11 */
[----:B------:R-:W-:Y:S01]  /*0b30*/  ISETP.GT.U32.AND P0, PT, R36, R20, PT ;  /* 0x000000142400720c */ /* 0x000fe20003f04070 */
[----:B------:R-:W-:Y:S01]  /*0b40*/  IMAD.HI R8, R35, 0x2aaaaaab, RZ ;  /* 0x2aaaaaab23087827 */ /* 0x000fe200078e02ff */
[----:B------:R-:W-:-:S02]  /*0b50*/  LOP3.LUT R3, R7, R6, RZ, 0xfc, !PT ;  /* 0x0000000607037212 */ /* 0x000fc400078efcff */
[----:B------:R-:W-:Y:S01]  /*0b60*/  LOP3.LUT R10, R7, 0x70, R14, 0xfe, !PT ;  /* 0x00000070070a7812 */ /* 0x000fe200078efe0e */
[----:B------:R-:W-:Y:S01]  /*0b70*/  IMAD.HI.U32 R6, R5, R22, RZ ;  /* 0x0000001605067227 */ /* 0x000fe200078e00ff */
[----:B------:R-:W-:Y:S02]  /*0b80*/  ISETP.GT.U32.AND P6, PT, R36, R21, PT ;  /* 0x000000152400720c */ /* 0x000fe40003fc4070 */
[----:B------:R-:W-:Y:S01]  /*0b90*/  IABS R12, R10 ;  /* 0x0000000a000c7213 */ /* 0x000fe20000000000 */
[----:B------:R-:W-:Y:S01]  /*0ba0*/  IMAD R22, R6, R23, R22 ;  /* 0x0000001706167224 */ /* 0x000fe200078e0216 */
[----:B------:R-:W-:Y:S01]  /*0bb0*/  LOP3.LUT R37, R4, 0x20, R14, 0xfe, !PT ;  /* 0x0000002004257812 */ /* 0x000fe200078efe0e */
[----:B------:R-:W-:Y:S01]  /*0bc0*/  IMAD.HI R7, R33, 0x2aaaaaab, RZ ;  /* 0x2aaaaaab21077827 */ /* 0x000fe200078e02ff */
[----:B------:R-:W-:Y:S02]  /*0bd0*/  LOP3.LUT R45, R4, 0x60, R14, 0xfe, !PT ;  /* 0x00000060042d7812 */ /* 0x000fe400078efe0e */
[----:B------:R-:W-:Y:S01]  /*0be0*/  LOP3.LUT R39, R4, 0x30, R14, 0xfe, !PT ;  /* 0x0000003004277812 */ /* 0x000fe200078efe0e */
[----:B------:R-:W-:Y:S01]  /*0bf0*/  @!P0 IMAD.IADD R20, R20, 0x1, -R36 ;  /* 0x0000000114148824 */ /* 0x000fe200078e0a24 */
[----:B------:R-:W-:Y:S01]  /*0c00*/  ISETP.GT.U32.AND P0, PT, R36, R22, PT ;  /* 0x000000162400720c */ /* 0x000fe20003f04070 */
[----:B------:R-:W-:Y:S01]  /*0c10*/  IMAD.HI R9, R37, 0x2aaaaaab, RZ ;  /* 0x2aaaaaab25097827 */ /* 0x000fe200078e02ff */
[----:B------:R-:W-:-:S02]  /*0c20*/  SHF.R.U32.HI R6, RZ, 0x1f, R7 ;  /* 0x0000001fff067819 */ /* 0x000fc40000011607 */
[----:B------:R-:W-:Y:S01]  /*0c30*/  LOP3.LUT R41, R4, 0x40, R14, 0xfe, !PT ;  /* 0x0000004004297812 */ /* 0x000fe200078efe0e */
[----:B------:R-:W-:Y:S01]  /*0c40*/  @!P6 IMAD.IADD R21, R21, 0x1, -R36 ;  /* 0x000000011515e824 */ /* 0x000fe200078e0a24 */
[----:B------:R-:W-:Y:S01]  /*0c50*/  LEA.HI R16, R7, R6, RZ, 0x17 ;  /* 0x0000000607107211 */ /* 0x000fe200078fb8ff */
[----:B------:R-:W-:Y:S01]  /*0c60*/  IMAD.HI.U32 R6, R5, R12, RZ ;  /* 0x0000000c05067227 */ /* 0x000fe200078e00ff */
[----:B------:R-:W-:Y:S02]  /*0c70*/  SHF.R.U32.HI R7, RZ, 0x1f, R8 ;  /* 0x0000001fff077819 */ /* 0x000fe40000011608 */
[----:B------:R-:W-:Y:S01]  /*0c80*/  ISETP.GT.U32.AND P6, PT, R36, R21, PT ;  /* 0x000000152400720c */ /* 0x000fe20003fc4070 */
[----:B------:R-:W-:Y:S01]  /*0c90*/  IMAD R23, R6, R23, R12 ;  /* 0x0000001706177224 */ /* 0x000fe200078e020c */
[----:B------:R-:W-:Y:S01]  /*0ca0*/  LEA.HI R24, R8, R7, RZ, 0x17 ;  /* 0x0000000708187211 */ /* 0x000fe200078fb8ff */
[----:B------:R-:W-:Y:S01]  /*0cb0*/  @!P0 IMAD.IADD R22, R22, 0x1, -R36 ;  /* 0x0000000116168824 */ /* 0x000fe200078e0a24 */
[----:B------:R-:W-:Y:S01]  /*0cc0*/  LOP3.LUT R6, R14, 0x10, RZ, 0xfc, !PT ;  /* 0x000000100e067812 */ /* 0x000fe200078efcff */
[----:B------:R-:W-:Y:S01]  /*0cd0*/  IMAD.SHL.U32 R5, R2, 0x8, RZ ;  /* 0x0000000802057824 */ /* 0x000fe200078e00ff */
[----:B------:R-:W-:Y:S01]  /*0ce0*/  LOP3.LUT R7, R14, 0x20, RZ, 0xfc, !PT ;  /* 0x000000200e077812 */ /* 0x000fe200078efcff */
[----:B------:R-:W-:Y:S01]  /*0cf0*/  IMAD.HI R29, R45, 0x2aaaaaab, RZ ;  /* 0x2aaaaaab2d1d7827 */ /* 0x000fe200078e02ff */
[----:B------:R-:W-:-:S02]  /*0d00*/  ISETP.GT.U32.AND P0, PT, R36, R22, PT ;  /* 0x000000162400720c */ /* 0x000fc40003f04070 */
[----:B------:R-:W-:Y:S01]  /*0d10*/  LOP3.LUT R13, R5, 0x38, R2, 0x48, !PT ;  /* 0x00000038050d7812 */ /* 0x000fe200078e4802 */
[--C-:B------:R-:W-:Y:S01]  /*0d20*/  @!P1 IMAD.IADD R19, R19, 0x1, -R36.reuse ;  /* 0x0000000113139824 */ /* 0x100fe200078e0a24 */
[----:B------:R-:W-:Y:S01]  /*0d30*/  ISETP.GE.AND P1, PT, R11, RZ, PT ;  /* 0x000000ff0b00720c */ /* 0x000fe20003f26270 */
[--C-:B------:R-:W-:Y:S01]  /*0d40*/  @!P6 IMAD.IADD R21, R21, 0x1, -R36.reuse ;  /* 0x000000011515e824 */ /* 0x100fe200078e0a24 */
[----:B------:R-:W-:Y:S01]  /*0d50*/  ISETP.GE.AND P6, PT, R10, RZ, PT ;  /* 0x000000ff0a00720c */ /* 0x000fe20003fc6270 */
[----:B------:R-:W-:Y:S01]  /*0d60*/  IMAD.HI R25, R39, 0x2aaaaaab, RZ ;  /* 0x2aaaaaab27197827 */ /* 0x000fe200078e02ff */
[----:B------:R-:W-:Y:S02]  /*0d70*/  SHF.R.U32.HI R10, RZ, 0x1f, R9 ;  /* 0x0000001fff0a7819 */ /* 0x000fe40000011609 */
[----:B------:R-:W-:Y:S01]  /*0d80*/  LOP3.LUT R8, R14, 0x30, RZ, 0xfc, !PT ;  /* 0x000000300e087812 */ /* 0x000fe200078efcff */
[--C-:B------:R-:W-:Y:S01]  /*0d90*/  IMAD R6, R6, 0x40, R13.reuse ;  /* 0x0000004006067824 */ /* 0x100fe200078e020d */
[----:B------:R-:W-:Y:S01]  /*0da0*/  LEA.HI R26, R9, R10, RZ, 0x17 ;  /* 0x0000000a091a7211 */ /* 0x000fe200078fb8ff */
[----:B------:R-:W-:Y:S01]  /*0db0*/  @!P0 IMAD.IADD R22, R22, 0x1, -R36 ;  /* 0x0000000116168824 */ /* 0x000fe200078e0a24 */
[----:B------:R-:W-:Y:S01]  /*0dc0*/  ISETP.GT.U32.AND P0, PT, R36, R23, PT ;  /* 0x000000172400720c */ /* 0x000fe20003f04070 */
[--C-:B------:R-:W-:Y:S01]  /*0dd0*/  IMAD R7, R7, 0x40, R13.reuse ;  /* 0x0000004007077824 */ /* 0x100fe200078e020d */
[----:B------:R-:W-:Y:S01]  /*0de0*/  LOP3.LUT R9, R14, 0x40, RZ, 0xfc, !PT ;  /* 0x000000400e097812 */ /* 0x000fe200078efcff */
[--C-:B------:R-:W-:Y:S01]  /*0df0*/  IMAD R8, R8, 0x40, R13.reuse ;  /* 0x0000004008087824 */ /* 0x100fe200078e020d */
[C---:B------:R-:W-:Y:S01]  /*0e00*/  LOP3.LUT R10, R14.reuse, 0x50, RZ, 0xfc, !PT ;  /* 0x000000500e0a7812 */ /* 0x040fe200078efcff */
[----:B------:R-:W-:Y:S01]  /*0e10*/  @!P2 IMAD.MOV R18, RZ, RZ, -R18 ;  /* 0x000000ffff12a224 */ /* 0x000fe200078e0a12 */
[C---:B------:R-:W-:Y:S01]  /*0e20*/  LOP3.LUT R11, R14.reuse, 0x60, RZ, 0xfc, !PT ;  /* 0x000000600e0b7812 */ /* 0x040fe200078efcff */
[--C-:B------:R-:W-:Y:S01]  /*0e30*/  IMAD R9, R9, 0x40, R13.reuse ;  /* 0x0000004009097824 */ /* 0x100fe200078e020d */
[----:B------:R-:W-:Y:S01]  /*0e40*/  LOP3.LUT R12, R14, 0x70, RZ, 0xfc, !PT ;  /* 0x000000700e0c7812 */ /* 0x000fe200078efcff */
[----:B------:R-:W-:Y:S01]  /*0e50*/  IMAD R10, R10, 0x40, R13 ;  /* 0x000000400a0a7824 */ /* 0x000fe200078e020d */
[----:B------:R-:W-:Y:S01]  /*0e60*/  SHF.R.U32.HI R32, RZ, 0x1f, R29 ;  /* 0x0000001fff207819 */ /* 0x000fe2000001161d */
[--C-:B------:R-:W-:Y:S01]  /*0e70*/  IMAD R11, R11, 0x40, R13.reuse ;  /* 0x000000400b0b7824 */ /* 0x100fe200078e020d */
[----:B------:R-:W-:Y:S01]  /*0e80*/  LOP3.LUT R43, R4, 0x50, R14, 0xfe, !PT ;  /* 0x00000050042b7812 */ /* 0x000fe200078efe0e */
[----:B------:R-:W-:Y:S01]  /*0e90*/  @!P0 IMAD.IADD R23, R23, 0x1, -R36 ;  /* 0x0000000117178824 */ /* 0x000fe200078e0a24 */
[----:B------:R-:W-:Y:S01]  /*0ea0*/  LOP3.LUT R47, R4, 0x70, R14, 0xfe, !PT ;  /* 0x00000070042f7812 */ /* 0x000fe200078efe0e */
[--C-:B------:R-:W-:Y:S01]  /*0eb0*/  IMAD R12, R12, 0x40, R13.reuse ;  /* 0x000000400c0c7824 */ /* 0x100fe200078e020d */
[----:B------:R-:W-:Y:S01]  /*0ec0*/  LEA.HI R32, R29, R32, RZ, 0x17 ;  /* 0x000000201d207211 */ /* 0x000fe200078fb8ff */
[----:B------:R-:W-:Y:S01]  /*0ed0*/  IMAD R13, R14, 0x40, R13 ;  /* 0x000000400e0d7824 */ /* 0x000fe200078e020d */
[----:B------:R-:W-:Y:S01]  /*0ee0*/  ISETP.GT.U32.AND P0, PT, R36, R23, PT ;  /* 0x000000172400720c */ /* 0x000fe20003f04070 */
[----:B------:R-:W-:Y:S01]  /*0ef0*/  IMAD.HI R14, R41, 0x2aaaaaab, RZ ;  /* 0x2aaaaaab290e7827 */ /* 0x000fe200078e02ff */
[----:B------:R-:W-:-:S02]  /*0f00*/  SHF.R.U32.HI R28, RZ, 0x1f, R25 ;  /* 0x0000001fff1c7819 */ /* 0x000fc40000011619 */
[----:B------:R-:W-:Y:S01]  /*0f10*/  LEA R67, R12, UR24, 0x1 ;  /* 0x000000180c437c11 */ /* 0x000fe2000f8e08ff */
[----:B------:R-:W-:Y:S01]  /*0f20*/  IMAD R29, R26, -0xc00, R37 ;  /* 0xfffff4001a1d7824 */ /* 0x000fe200078e0225 */
[----:B------:R-:W-:Y:S01]  /*0f30*/  LEA.HI R28, R25, R28, RZ, 0x17 ;  /* 0x0000001c191c7211 */ /* 0x000fe200078fb8ff */
[----:B------:R-:W-:Y:S01]  /*0f40*/  IMAD.HI R27, R43, 0x2aaaaaab, RZ ;  /* 0x2aaaaaab2b1b7827 */ /* 0x000fe200078e02ff */
[----:B------:R-:W-:-:S03]  /*0f50*/  SHF.R.U32.HI R25, RZ, 0x1f, R14 ;  /* 0x0000001fff197819 */ /* 0x000fc6000001160e */
[----:B------:R-:W-:Y:S01]  /*0f60*/  IMAD.HI R31, R47, 0x2aaaaaab, RZ ;  /* 0x2aaaaaab2f1f7827 */ /* 0x000fe200078e02ff */
[----:B------:R-:W-:Y:S02]  /*0f70*/  SHF.R.U32.HI R30, RZ, 0x1f, R27 ;  /* 0x0000001fff1e7819 */ /* 0x000fe4000001161b */
[----:B------:R-:W-:Y:S01]  /*0f80*/  LEA.HI R14, R14, R25, RZ, 0x17 ;  /* 0x000000190e0e7211 */ /* 0x000fe200078fb8ff */
[----:B------:R-:W-:Y:S01]  /*0f90*/  @!P0 IMAD.IADD R23, R23, 0x1, -R36 ;  /* 0x0000000117178824 */ /* 0x000fe200078e0a24 */
[----:B------:R-:W-:Y:S01]  /*0fa0*/  SHF.R.U32.HI R34, RZ, 0x1f, R31 ;  /* 0x0000001fff227819 */ /* 0x000fe2000001161f */
[----:B------:R-:W2:Y:S01]  /*0fb0*/  LDC.64 R36, c[0x0][0x210] ;  /* 0x00008400ff247b82 */ /* 0x000ea20000000a00 */
[----:B------:R-:W-:Y:S01]  /*0fc0*/  LEA.HI R30, R27, R30, RZ, 0x17 ;  /* 0x0000001e1b1e7211 */ /* 0x000fe200078fb8ff */
[----:B------:R-:W-:Y:S01]  /*0fd0*/  IMAD R25, R16, -0xc00, R33 ;  /* 0xfffff40010197824 */ /* 0x000fe200078e0221 */
[----:B------:R-:W-:Y:S01]  /*0fe0*/  LEA.HI R34, R31, R34, RZ, 0x17 ;  /* 0x000000221f227211 */ /* 0x000fe200078fb8ff */
[----:B------:R-:W-:Y:S01]  /*0ff0*/  IMAD R33, R14, -0xc00, R41 ;  /* 0xfffff4000e217824 */ /* 0x000fe200078e0229 */
[----:B------:R-:W-:Y:S01]  /*1000*/  ISETP.NE.AND P0, PT, R0, RZ, PT ;  /* 0x000000ff0000720c */ /* 0x000fe20003f05270 */
[----:B------:R-:W-:Y:S01]  /*1010*/  @!P4 IMAD.MOV R19, RZ, RZ, -R19 ;  /* 0x000000ffff13c224 */ /* 0x000fe200078e0a13 */
[----:B------:R-:W-:Y:S01]  /*1020*/  LOP3.LUT R16, RZ, R0, RZ, 0x33, !PT ;  /* 0x00000000ff107212 */ /* 0x000fe200078e33ff */
[----:B------:R-:W-:Y:S01]  /*1030*/  @!P1 IMAD.MOV R21, RZ, RZ, -R21 ;  /* 0x000000ffff159224 */ /* 0x000fe200078e0a15 */
[----:B------:R-:W-:Y:S01]  /*1040*/  LOP3.LUT R14, R5, 0x38, RZ, 0xc0, !PT ;  /* 0x00000038050e7812 */ /* 0x000fe200078ec0ff */
[----:B------:R-:W-:Y:S01]  /*1050*/  @!P6 IMAD.MOV R23, RZ, RZ, -R23 ;  /* 0x000000ffff17e224 */ /* 0x000fe200078e0a17 */
[----:B------:R-:W-:Y:S01]  /*1060*/  SEL R15, R16, R15, !P0 ;  /* 0x0000000f100f7207 */ /* 0x000fe20004000000 */
[----:B------:R-:W-:Y:S01]  /*1070*/  IMAD R27, R24, -0xc00, R35 ;  /* 0xfffff400181b7824 */ /* 0x000fe200078e0223 */
[----:B------:R-:W-:Y:S01]  /*1080*/  SEL R17, R16, R17, !P0 ;  /* 0x0000001110117207 */ /* 0x000fe20004000000 */
[----:B------:R-:W-:Y:S01]  /*1090*/  IMAD R31, R28, -0xc00, R39 ;  /* 0xfffff4001c1f7824 */ /* 0x000fe200078e0227 */
[C---:B------:R-:W-:Y:S01]  /*10a0*/  SEL R57, R16.reuse, R18, !P0 ;  /* 0x0000001210397207 */ /* 0x040fe20004000000 */
[----:B------:R-:W-:Y:S01]  /*10b0*/  @!P5 IMAD.MOV R20, RZ, RZ, -R20 ;  /* 0x000000ffff14d224 */ /* 0x000fe200078e0a14 */
[----:B------:R-:W-:Y:S01]  /*10c0*/  SEL R59, R16, R19, !P0 ;  /* 0x00000013103b7207 */ /* 0x000fe20004000000 */
[----:B------:R-:W-:Y:S01]  /*10d0*/  IMAD R35, R30, -0xc00, R43 ;  /* 0xfffff4001e237824 */ /* 0x000fe200078e022b */
[----:B------:R-:W-:Y:S01]  /*10e0*/  SEL R63, R16, R21, !P0 ;  /* 0x00000015103f7207 */ /* 0x000fe20004000000 */
[----:B------:R-:W-:Y:S01]  /*10f0*/  IMAD R39, R32, -0xc00, R45 ;  /* 0xfffff40020277824 */ /* 0x000fe200078e022d */
[----:B------:R-:W-:Y:S01]  /*1100*/  SEL R23, R16, R23, !P0 ;  /* 0x0000001710177207 */ /* 0x000fe20004000000 */
[----:B------:R-:W-:Y:S01]  /*1110*/  IMAD R41, R34, -0xc00, R47 ;  /* 0xfffff40022297824 */ /* 0x000fe200078e022f */
[----:B------:R-:W-:Y:S01]  /*1120*/  SEL R61, R16, R20, !P0 ;  /* 0x00000014103d7207 */ /* 0x000fe20004000000 */
[----:B------:R-:W-:-:S02]  /*1130*/  @!P3 IMAD.MOV R22, RZ, RZ, -R22 ;  /* 0x000000ffff16b224 */ /* 0x000fc400078e0a16 */
[--C-:B------:R-:W-:Y:S02]  /*1140*/  IMAD R19, R25, 0x3c00, R14.reuse ;  /* 0x00003c0019137824 */ /* 0x100fe400078e020e */
[--C-:B------:R-:W-:Y:S01]  /*1150*/  IMAD R21, R27, 0x3c00, R14.reuse ;  /* 0x00003c001b157824 */ /* 0x100fe200078e020e */
[----:B------:R-:W-:Y:S01]  /*1160*/  SEL R65, R16, R22, !P0 ;  /* 0x0000001610417207 */ /* 0x000fe20004000000 */
[--C-:B------:R-:W-:Y:S02]  /*1170*/  IMAD R43, R29, 0x3c00, R14.reuse ;  /* 0x00003c001d2b7824 */ /* 0x100fe400078e020e */
[--C-:B------:R-:W-:Y:S02]  /*1180*/  IMAD R45, R31, 0x3c00, R14.reuse ;  /* 0x00003c001f2d7824 */ /* 0x100fe400078e020e */
[--C-:B------:R-:W-:Y:S02]  /*1190*/  IMAD R47, R33, 0x3c00, R14.reuse ;  /* 0x00003c00212f7824 */ /* 0x100fe400078e020e */
[----:B------:R-:W-:-:S02]  /*11a0*/  IMAD R49, R35, 0x3c00, R14 ;  /* 0x00003c0023317824 */ /* 0x000fc400078e020e */
[--C-:B------:R-:W-:Y:S02]  /*11b0*/  IMAD R51, R39, 0x3c00, R14.reuse ;  /* 0x00003c0027337824 */ /* 0x100fe400078e020e */
[--C-:B------:R-:W-:Y:S02]  /*11c0*/  IMAD R55, R41, 0x3c00, R14.reuse ;  /* 0x00003c0029377824 */ /* 0x100fe400078e020e */
[--C-:B------:R-:W-:Y:S02]  /*11d0*/  IMAD R15, R15, 0x3c00, R14.reuse ;  /* 0x00003c000f0f7824 */ /* 0x100fe400078e020e */
[--C-:B------:R-:W-:Y:S02]  /*11e0*/  IMAD R25, R17, 0x3c00, R14.reuse ;  /* 0x00003c0011197824 */ /* 0x100fe400078e020e */
[--C-:B------:R-:W-:Y:S01]  /*11f0*/  IMAD R27, R57, 0x3c00, R14.reuse ;  /* 0x00003c00391b7824 */ /* 0x100fe200078e020e */
[----:B------:R-:W-:Y:S01]  /*1200*/  LEA R57, R7, UR24, 0x1 ;  /* 0x0000001807397c11 */ /* 0x000fe2000f8e08ff */
[--C-:B------:R-:W-:Y:S01]  /*1210*/  IMAD R29, R59, 0x3c00, R14.reuse ;  /* 0x00003c003b1d7824 */ /* 0x100fe200078e020e */
[----:B------:R-:W-:Y:S01]  /*1220*/  LEA R59, R8, UR24, 0x1 ;  /* 0x00000018083b7c11 */ /* 0x000fe2000f8e08ff */
[----:B------:R-:W-:-:S02]  /*1230*/  IMAD R17, R23, 0x3c00, R14 ;  /* 0x00003c0017117824 */ /* 0x000fc400078e020e */
[----:B----4-:R-:W-:-:S04]  /*1240*/  IMAD.WIDE R38, R19, 0x2, R52 ;  /* 0x0000000213267825 */ /* 0x010fc800078e0234 */
[----:B------:R-:W-:Y:S01]  /*1250*/  IMAD.WIDE R40, R21, 0x2, R52 ;  /* 0x0000000215287825 */ /* 0x000fe200078e0234 */
[----:B------:R-:W-:-:S03]  /*1260*/  LEA R21, R13, UR24, 0x1 ;  /* 0x000000180d157c11 */ /* 0x000fc6000f8e08ff */
[----:B------:R-:W-:-:S04]  /*1270*/  IMAD.WIDE R42, R43, 0x2, R52 ;  /* 0x000000022b2a7825 */ /* 0x000fc800078e0234 */
[----:B------:R-:W-:-:S04]  /*1280*/  IMAD.WIDE R44, R45, 0x2, R52 ;  /* 0x000000022d2c7825 */ /* 0x000fc800078e0234 */
[----:B------:R-:W-:-:S04]  /*1290*/  IMAD.WIDE R46, R47, 0x2, R52 ;  /* 0x000000022f2e7825 */ /* 0x000fc800078e0234 */
[----:B------:R-:W-:-:S04]  /*12a0*/  IMAD.WIDE R48, R49, 0x2, R52 ;  /* 0x0000000231307825 */ /* 0x000fc800078e0234 */
[----:B------:R-:W-:Y:S01]  /*12b0*/  IMAD.WIDE R50, R51, 0x2, R52 ;  /* 0x0000000233327825 */ /* 0x000fe200078e0234 */
[----:B------:R-:W-:-:S03]  /*12c0*/  IADD3 R174, P2, R48, 0x100, RZ ;  /* 0x0000010030ae7810 */ /* 0x000fc60007f5e0ff */
[----:B------:R-:W-:Y:S01]  /*12d0*/  IMAD R31, R61, 0x3c00, R14 ;  /* 0x00003c003d1f7824 */ /* 0x000fe200078e020e */
[----:B------:R-:W-:Y:S01]  /*12e0*/  LEA R61, R9, UR24, 0x1 ;  /* 0x00000018093d7c11 */ /* 0x000fe2000f8e08ff */
[----:B--2---:R-:W-:-:S04]  /*12f0*/  IMAD.WIDE R22, R15, 0x2, R36 ;  /* 0x000000020f167825 */ /* 0x004fc800078e0224 */
[----:B------:R-:W-:Y:S01]  /*1300*/  IMAD.WIDE R52, R55, 0x2, R52 ;  /* 0x0000000237347825 */ /* 0x000fe200078e0234 */
[----:B------:R-:W-:Y:S01]  /*1310*/  LEA R55, R6, UR24, 0x1 ;  /* 0x0000001806377c11 */ /* 0x000fe2000f8e08ff */
[----:B------:R-:W-:Y:S01]  /*1320*/  @!PT LDS RZ, [RZ] ;  /* 0x00000000fffff984 */ /* 0x000fe20000000800 */
[----:B------:R-:W-:Y:S01]  /*1330*/  @!PT LDS RZ, [RZ] ;  /* 0x00000000fffff984 */ /* 0x000fe20000000800 */
[----:B------:R-:W-:Y:S01]  /*1340*/  @!PT LDS RZ, [RZ] ;  /* 0x00000000fffff984 */ /* 0x000fe20000000800 */
[----:B------:R-:W-:Y:S01]  /*1350*/  LDGSTS.E.BYPASS.128 [R21], desc[UR30][R22.64] ;  /* 0x0000000016157fae */ /* 0x000fe2000b901c5e */
[----:B------:R-:W-:Y:S01]  /*1360*/  IADD3 R195, P0, R22, 0x100, RZ ;  /* 0x0000010016c37810 */ /* 0x000fe20007f1e0ff */
[----:B------:R-:W-:Y:S01]  /*1370*/  IMAD R33, R63, 0x3c00, R14 ;  /* 0x00003c003f217824 */ /* 0x000fe200078e020e */
[----:B------:R-:W-:Y:S01]  /*1380*/  LEA R63, R10, UR24, 0x1 ;  /* 0x000000180a3f7c11 */ /* 0x000fe2000f8e08ff */
[----:B------:R-:W-:-:S04]  /*1390*/  IMAD.WIDE R24, R25, 0x2, R36 ;  /* 0x0000000219187825 */ /* 0x000fc800078e0224 */
[----:B------:R-:W-:Y:S01]  /*13a0*/  IMAD R35, R65, 0x3c00, R14 ;  /* 0x00003c0041237824 */ /* 0x000fe200078e020e */
[----:B------:R-:W-:Y:S01]  /*13b0*/  LEA R65, R11, UR24, 0x1 ;  /* 0x000000180b417c11 */ /* 0x000fe2000f8e08ff */
[--C-:B------:R-:W-:Y:S01]  /*13c0*/  IMAD.WIDE R26, R27, 0x2, R36.reuse ;  /* 0x000000021b1a7825 */ /* 0x100fe200078e0224 */
[----:B------:R-:W-:Y:S01]  /*13d0*/  LDGSTS.E.BYPASS.128 [R55], desc[UR30][R24.64] ;  /* 0x0000000018377fae */ /* 0x000fe2000b901c5e */
[----:B------:R-:W-:Y:S02]  /*13e0*/  IADD3 R16, P1, R24, 0x100, RZ ;  /* 0x0000010018107810 */ /* 0x000fe40007f3e0ff */
[----:B------:R-:W-:Y:S01]  /*13f0*/  IMAD.WIDE R28, R29, 0x2, R36 ;  /* 0x000000021d1c7825 */ /* 0x000fe200078e0224 */
[----:B------:R-:W-:Y:S01]  /*1400*/  LDGSTS.E.BYPASS.128 [R57], desc[UR30][R26.64] ;  /* 0x000000001a397fae */ /* 0x000fe2000b901c5e */
[----:B------:R-:W-:Y:S02]  /*1410*/  SHF.R.U32.HI R14, RZ, 0x5, R2 ;  /* 0x00000005ff0e7819 */ /* 0x000fe40000011602 */
[----:B------:R-:W-:Y:S01]  /*1420*/  IMAD.WIDE R30, R31, 0x2, R36 ;  /* 0x000000021f1e7825 */ /* 0x000fe200078e0224 */
[----:B------:R-:W-:Y:S01]  /*1430*/  LDGSTS.E.BYPASS.128 [R59], desc[UR30][R28.64] ;  /* 0x000000001c3b7fae */ /* 0x000fe2000b901c5e */
[----:B------:R-:W-:-:S02]  /*1440*/  LOP3.LUT R200, R14, 0x7fffffc, RZ, 0xc0, !PT ;  /* 0x07fffffc0ec87812 */ /* 0x000fc400078ec0ff */
[--C-:B------:R-:W-:Y:S01]  /*1450*/  IMAD.WIDE R32, R33, 0x2, R36.reuse ;  /* 0x0000000221207825 */ /* 0x100fe200078e0224 */
[----:B------:R-:W-:Y:S03]  /*1460*/  LDGSTS.E.BYPASS.128 [R61], desc[UR30][R30.64] ;  /* 0x000000001e3d7fae */ /* 0x000fe6000b901c5e */
[--C-:B------:R-:W-:Y:S01]  /*1470*/  IMAD.WIDE R34, R35, 0x2, R36.reuse ;  /* 0x0000000223227825 */ /* 0x100fe200078e0224 */
[----:B------:R-:W-:Y:S03]  /*1480*/  LDGSTS.E.BYPASS.128 [R63], desc[UR30][R32.64] ;  /* 0x00000000203f7fae */ /* 0x000fe6000b901c5e */
[----:B------:R-:W-:Y:S01]  /*1490*/  IMAD.WIDE R36, R17, 0x2, R36 ;  /* 0x0000000211247825 */ /* 0x000fe200078e0224 */
[----:B------:R-:W-:Y:S03]  /*14a0*/  LDGSTS.E.BYPASS.128 [R65], desc[UR30][R34.64] ;  /* 0x0000000022417fae */ /* 0x000fe6000b901c5e */
[----:B------:R-:W-:Y:S01]  /*14b0*/  IMAD.X R15, RZ, RZ, R23, P0 ;  /* 0x000000ffff0f7224 */ /* 0x000fe200000e0617 */
[----:B------:R-:W-:Y:S01]  /*14c0*/  LDGSTS.E.BYPASS.128 [R67], desc[UR30][R36.64] ;  /* 0x0000000024437fae */ /* 0x000fe2000b901c5e */
[----:B------:R-:W-:Y:S01]  /*14d0*/  IADD3 R18, P0, R26, 0x100, RZ ;  /* 0x000001001a127810 */ /* 0x000fe20007f1e0ff */
[----:B------:R-:W-:Y:S01]  /*14e0*/  IMAD.X R17, RZ, RZ, R25, P1 ;  /* 0x000000ffff117224 */ /* 0x000fe200008e0619 */
[----:B------:R-:W-:Y:S01]  /*14f0*/  IADD3 R20, P1, R28, 0x100, RZ ;  /* 0x000001001c147810 */ /* 0x000fe20007f3e0ff */
[----:B------:R-:W0:Y:S01]  /*1500*/  LDGDEPBAR ;  /* 0x00000000000079af */ /* 0x000e220000000000 */
[----:B------:R-:W-:-:S02]  /*1510*/  IMAD.X R176, RZ, RZ, R49, P2 ;  /* 0x000000ffffb07224 */ /* 0x000fc400010e0631 */
[----:B------:R-:W-:Y:S01]  /*1520*/  IMAD.X R19, RZ, RZ, R27, P0 ;  /* 0x000000ffff137224 */ /* 0x000fe200000e061b */
[----:B------:R-:W-:Y:S01]  /*1530*/  LDGSTS.E.BYPASS.128 [R21+0xc000], desc[UR30][R38.64] ;  /* 0x0c00000026157fae */ /* 0x000fe2000b901c5e */
[----:B------:R-:W-:Y:S01]  /*1540*/  IADD3 R197, P0, R30, 0x100, RZ ;  /* 0x000001001ec57810 */ /* 0x000fe20007f1e0ff */
[----:B------:R-:W-:Y:S01]  /*1550*/  IMAD.X R199, RZ, RZ, R29, P1 ;  /* 0x000000ffffc77224 */ /* 0x000fe200008e061d */
[----:B------:R-:W-:Y:S01]  /*1560*/  IADD3 R194, P1, R32, 0x100, RZ ;  /* 0x0000010020c27810 */ /* 0x000fe20007f3e0ff */
[----:B------:R-:W-:Y:S02]  /*1570*/  LDGSTS.E.BYPASS.128 [R55+0xc000], desc[UR30][R40.64] ;  /* 0x0c00000028377fae */ /* 0x000fe4000b901c5e */
[----:B------:R-:W-:Y:S01]  /*1580*/  IMAD.X R198, RZ, RZ, R31, P0 ;  /* 0x000000ffffc67224 */ /* 0x000fe200000e061f */
[----:B------:R-:W-:Y:S01]  /*1590*/  IADD3 R192, P0, R34, 0x100, RZ ;  /* 0x0000010022c07810 */ /* 0x000fe20007f1e0ff */
[----:B------:R-:W-:Y:S01]  /*15a0*/  LDGSTS.E.BYPASS.128 [R57+0xc000], desc[UR30][R42.64] ;  /* 0x0c0000002a397fae */ /* 0x000fe2000b901c5e */
[----:B------:R-:W-:Y:S01]  /*15b0*/  IMAD.X R196, RZ, RZ, R33, P1 ;  /* 0x000000ffffc47224 */ /* 0x000fe200008e0621 */
[----:B------:R-:W-:-:S02]  /*15c0*/  IADD3 R190, P1, R36, 0x100, RZ ;  /* 0x0000010024be7810 */ /* 0x000fc40007f3e0ff */
[----:B------:R-:W-:Y:S01]  /*15d0*/  LDGSTS.E.BYPASS.128 [R59+0xc000], desc[UR30][R44.64] ;  /* 0x0c0000002c3b7fae */ /* 0x000fe2000b901c5e */
[----:B------:R-:W-:Y:S01]  /*15e0*/  IMAD.X R193, RZ, RZ, R35, P0 ;  /* 0x000000ffffc17224 */ /* 0x000fe200000e0623 */
[----:B------:R-:W-:Y:S01]  /*15f0*/  IADD3 R188, P0, R38, 0x100, RZ ;  /* 0x0000010026bc7810 */ /* 0x000fe20007f1e0ff */
[----:B------:R-:W-:Y:S01]  /*1600*/  IMAD.X R191, RZ, RZ, R37, P1 ;  /* 0x000000ffffbf7224 */ /* 0x000fe200008e0625 */
[----:B------:R-:W-:Y:S01]  /*1610*/  LDGSTS.E.BYPASS.128 [R61+0xc000], desc[UR30][R46.64] ;  /* 0x0c0000002e3d7fae */ /* 0x000fe2000b901c5e */
[----:B------:R-:W-:Y:S02]  /*1620*/  IADD3 R186, P1, R40, 0x100, RZ ;  /* 0x0000010028ba7810 */ /* 0x000fe40007f3e0ff */
        /* <DEDUP_REMOVED lines=11> */
[----:B------:R-:W0:Y:S01]  /*16e0*/  LDGDEPBAR ;  /* 0x00000000000079af */ /* 0x000e220000000000 */
[----:B------:R-:W-:Y:S01]  /*16f0*/  IMAD.X R180, RZ, RZ, R47, P0 ;  /* 0x000000ffffb47224 */ /* 0x000fe200000e062f */
[----:B------:R-:W-:Y:S01]  /*1700*/  BAR.SYNC.DEFER_BLOCKING 0x0 ;  /* 0x0000000000007b1d */ /* 0x000fe20000010000 */
[----:B------:R-:W-:Y:S01]  /*1710*/  IADD3 R166, P0, R52, 0x100, RZ ;  /* 0x0000010034a67810 */ /* 0x000fe20007f1e0ff */
[----:B------:R-:W-:-:S04]  /*1720*/  IMAD.X R172, RZ, RZ, R51, P1 ;  /* 0x000000ffffac7224 */ /* 0x000fc800008e0633 */
[----:B------:R-:W-:Y:S01]  /*1730*/  IMAD.X R168, RZ, RZ, R53, P0 ;  /* 0x000000ffffa87224 */ /* 0x000fe200000e0635 */
[----:B------:R-:W-:Y:S01]  /*1740*/  @!PT LDS RZ, [RZ] ;  /* 0x00000000fffff984 */ /* 0x000fe20000000800 */
[----:B------:R-:W-:Y:S01]  /*1750*/  @!PT LDS RZ, [RZ] ;  /* 0x00000000fffff984 */ /* 0x000fe20000000800 */
[----:B------:R-:W-:Y:S01]  /*1760*/  @!PT LDS RZ, [RZ] ;  /* 0x00000000fffff984 */ /* 0x000fe20000000800 */
[----:B------:R-:W-:Y:S04]  /*1770*/  LDGSTS.E.BYPASS.128 [R21+0x4000], desc[UR30][R22.64+0x80] ;  /* 0x0400008016157fae */ /* 0x000fe8000b901c5e */
[----:B------:R2:W-:Y:S04]  /*1780*/  LDGSTS.E.BYPASS.128 [R55+0x4000], desc[UR30][R24.64+0x80] ;  /* 0x0400008018377fae */ /* 0x0005e8000b901c5e */
[----:B------:R3:W-:Y:S04]  /*1790*/  LDGSTS.E.BYPASS.128 [R57+0x4000], desc[UR30][R26.64+0x80] ;  /* 0x040000801a397fae */ /* 0x0007e8000b901c5e */
[----:B------:R4:W-:Y:S04]  /*17a0*/  LDGSTS.E.BYPASS.128 [R59+0x4000], desc[UR30][R28.64+0x80] ;  /* 0x040000801c3b7fae */ /* 0x0009e8000b901c5e */
[----:B------:R5:W-:Y:S01]  /*17b0*/  LDGSTS.E.BYPASS.128 [R61+0x4000], desc[UR30][R30.64+0x80] ;  /* 0x040000801e3d7fae */ /* 0x000be2000b901c5e */
[----:B--2---:R-:W-:-:S03]  /*17c0*/  CS2R R24, SRZ ;  /* 0x0000000000187805 */ /* 0x004fc6000001ff00 */
[----:B------:R2:W-:Y:S01]  /*17d0*/  LDGSTS.E.BYPASS.128 [R63+0x4000], desc[UR30][R32.64+0x80] ;  /* 0x04000080203f7fae */ /* 0x0005e2000b901c5e */
[----:B---3--:R-:W-:-:S03]  /*17e0*/  CS2R R26, SRZ ;  /* 0x00000000001a7805 */ /* 0x008fc6000001ff00 */
[----:B------:R3:W-:Y:S01]  /*17f0*/  LDGSTS.E.BYPASS.128 [R65+0x4000], desc[UR30][R34.64+0x80] ;  /* 0x0400008022417fae */ /* 0x0007e2000b901c5e */
[----:B-1--4-:R-:W-:-:S03]  /*1800*/  CS2R R28, SRZ ;  /* 0x00000000001c7805 */ /* 0x012fc6000001ff00 */
[----:B------:R1:W-:Y:S01]  /*1810*/  LDGSTS.E.BYPASS.128 [R67+0x4000], desc[UR30][R36.64+0x80] ;  /* 0x0400008024437fae */ /* 0x0003e2000b901c5e */
[----:B-----5:R-:W-:-:S03]  /*1820*/  CS2R R30, SRZ ;  /* 0x00000000001e7805 */ /* 0x020fc6000001ff00 */
[----:B------:R-:W0:Y:S01]  /*1830*/  LDGDEPBAR ;  /* 0x00000000000079af */ /* 0x000e220000000000 */
[----:B--2---:R-:W-:-:S03]  /*1840*/  CS2R R32, SRZ ;  /* 0x0000000000207805 */ /* 0x004fc6000001ff00 */
[----:B------:R2:W-:Y:S01]  /*1850*/  LDGSTS.E.BYPASS.128 [R21+0x10000], desc[UR30][R38.64+0x80] ;  /* 0x1000008026157fae */ /* 0x0005e2000b901c5e */
[----:B---3--:R-:W-:-:S03]  /*1860*/  CS2R R34, SRZ ;  /* 0x0000000000227805 */ /* 0x008fc6000001ff00 */
[----:B------:R3:W-:Y:S01]  /*1870*/  LDGSTS.E.BYPASS.128 [R55+0x10000], desc[UR30][R40.64+0x80] ;  /* 0x1000008028377fae */ /* 0x0007e2000b901c5e */
[----:B-1----:R-:W-:-:S03]  /*1880*/  CS2R R36, SRZ ;  /* 0x0000000000247805 */ /* 0x002fc6000001ff00 */
[----:B------:R1:W-:Y:S04]  /*1890*/  LDGSTS.E.BYPASS.128 [R57+0x10000], desc[UR30][R42.64+0x80] ;  /* 0x100000802a397fae */ /* 0x0003e8000b901c5e */
[----:B------:R4:W-:Y:S01]  /*18a0*/  LDGSTS.E.BYPASS.128 [R59+0x10000], desc[UR30][R44.64+0x80] ;  /* 0x100000802c3b7fae */ /* 0x0009e2000b901c5e */
[----:B--2---:R-:W-:Y:S01]  /*18b0*/  IMAD.MOV.U32 R21, RZ, RZ, -0x40 ;  /* 0xffffffc0ff157424 */ /* 0x004fe200078e00ff */
[----:B------:R-:W-:Y:S02]  /*18c0*/  CS2R R38, SRZ ;  /* 0x0000000000267805 */ /* 0x000fe4000001ff00 */
[----:B------:R2:W-:Y:S01]  /*18d0*/  LDGSTS.E.BYPASS.128 [R61+0x10000], desc[UR30][R46.64+0x80] ;  /* 0x100000802e3d7fae */ /* 0x0005e2000b901c5e */
[----:B---3--:R-:W-:Y:S02]  /*18e0*/  CS2R R40, SRZ ;  /* 0x0000000000287805 */ /* 0x008fe4000001ff00 */
[----:B------:R-:W-:Y:S01]  /*18f0*/  CS2R R54, SRZ ;  /* 0x0000000000367805 */ /* 0x000fe2000001ff00 */
[----:B------:R3:W-:Y:S01]  /*1900*/  LDGSTS.E.BYPASS.128 [R63+0x10000], desc[UR30][R48.64+0x80] ;  /* 0x10000080303f7fae */ /* 0x0007e2000b901c5e */
[----:B-1----:R-:W-:-:S02]  /*1910*/  CS2R R42, SRZ ;  /* 0x00000000002a7805 */ /* 0x002fc4000001ff00 */
[----:B------:R-:W-:Y:S01]  /*1920*/  CS2R R56, SRZ ;  /* 0x0000000000387805 */ /* 0x000fe2000001ff00 */
[----:B------:R1:W-:Y:S01]  /*1930*/  LDGSTS.E.BYPASS.128 [R65+0x10000], desc[UR30][R50.64+0x80] ;  /* 0x1000008032417fae */ /* 0x0003e2000b901c5e */
[----:B----4-:R-:W-:Y:S02]  /*1940*/  CS2R R44, SRZ ;  /* 0x00000000002c7805 */ /* 0x010fe4000001ff00 */
[----:B------:R-:W-:Y:S01]  /*1950*/  CS2R R58, SRZ ;  /* 0x00000000003a7805 */ /* 0x000fe2000001ff00 */
[----:B------:R4:W-:Y:S01]  /*1960*/  LDGSTS.E.BYPASS.128 [R67+0x10000], desc[UR30][R52.64+0x80] ;  /* 0x1000008034437fae */ /* 0x0009e2000b901c5e */
[----:B--2---:R-:W-:Y:S02]  /*1970*/  CS2R R46, SRZ ;  /* 0x00000000002e7805 */ /* 0x004fe4000001ff00 */
[----:B------:R-:W-:Y:S01]  /*1980*/  CS2R R60, SRZ ;  /* 0x00000000003c7805 */ /* 0x000fe2000001ff00 */
[----:B------:R-:W0:Y:S01]  /*1990*/  LDGDEPBAR ;  /* 0x00000000000079af */ /* 0x000e220000000000 */
[----:B---3--:R-:W-:-:S02]  /*19a0*/  CS2R R48, SRZ ;  /* 0x0000000000307805 */ /* 0x008fc4000001ff00 */
[----:B------:R-:W-:Y:S02]  /*19b0*/  CS2R R62, SRZ ;  /* 0x00000000003e7805 */ /* 0x000fe4000001ff00 */
[----:B-1----:R-:W-:Y:S02]  /*19c0*/  CS2R R50, SRZ ;  /* 0x0000000000327805 */ /* 0x002fe4000001ff00 */
[----:B------:R-:W-:Y:S02]  /*19d0*/  CS2R R64, SRZ ;  /* 0x0000000000407805 */ /* 0x000fe4000001ff00 */
[----:B----4-:R-:W-:Y:S02]  /*19e0*/  CS2R R52, SRZ ;  /* 0x0000000000347805 */ /* 0x010fe4000001ff00 */
[----:B------:R-:W-:-:S07]  /*19f0*/  CS2R R66, SRZ ;  /* 0x0000000000427805 */ /* 0x000fce000001ff00 */
.L_x_0:
[----:B------:R-:W1:Y:S01]  /*1a00*/  SHFL.IDX PT, R22, R200, RZ, 0x1f ;  /* 0x00001fffc8167589 */ /* 0x000e6200000e0000 */
[----:B------:R-:W-:Y:S01]  /*1a10*/  UIADD3 UR26, UR26, 0x1, URZ ;  /* 0x000000011a1a7890 */ /* 0x000fe2000fffe03f */
[----:B------:R-:W-:-:S04]  /*1a20*/  DEPBAR.LE SB0, 0x2 ;  /* 0x000080800000791a */ /* 0x000fc80000000000 */
[----:B------:R-:W-:Y:S01]  /*1a30*/  UISETP.GE.AND UP0, UPT, UR26, 0x3, UPT ;  /* 0x000000031a00788c */ /* 0x000fe2000bf06270 */
[----:B------:R-:W-:Y:S01]  /*1a40*/  BAR.SYNC.DEFER_BLOCKING 0x0 ;  /* 0x0000000000007b1d */ /* 0x000fe20000010000 */
[----:B------:R-:W-:Y:S01]  /*1a50*/  UIADD3 UR25, UR25, 0x1, URZ ;  /* 0x0000000119197890 */ /* 0x000fe2000fffe03f */
[----:B------:R-:W-:Y:S01]  /*1a60*/  VIADD R21, R21, 0x40 ;  /* 0x0000004015157836 */ /* 0x000fe20000000000 */
[----:B------:R-:W-:Y:S01]  /*1a70*/  USEL UR26, UR26, URZ, !UP0 ;  /* 0x0000003f1a1a7287 */ /* 0x000fe2000c000000 */
[----:B------:R-:W-:Y:S02]  /*1a80*/  IADD3 R152, P2, R16, UR4, RZ ;  /* 0x0000000410987c10 */ /* 0x000fe4000ff5e0ff */
[----:B------:R-:W-:Y:S01]  /*1a90*/  UMOV UR19, 0x40000040 ;  /* 0x4000004000137882 */ /* 0x000fe20000000000 */
[----:B------:R-:W-:Y:S01]  /*1aa0*/  UMOV UR12, 0x4000002 ;  /* 0x04000002000c7882 */ /* 0x000fe20000000000 */
[----:B------:R-:W-:Y:S01]  /*1ab0*/  UMOV UR13, 0x40000040 ;  /* 0x40000040000d7882 */ /* 0x000fe20000000000 */
[----:B------:R-:W-:Y:S01]  /*1ac0*/  UMOV UR9, 0x40000040 ;  /* 0x4000004000097882 */ /* 0x000fe20000000000 */
[----:B------:R-:W-:Y:S01]  /*1ad0*/  UMOV UR20, 0x4000006 ;  /* 0x0400000600147882 */ /* 0x000fe20000000000 */
[----:B------:R-:W-:Y:S01]  /*1ae0*/  UMOV UR21, 0x40000040 ;  /* 0x4000004000157882 */ /* 0x000fe20000000000 */
[----:B------:R-:W-:-:S02]  /*1af0*/  ISETP.GE.U32.AND P0, PT, R21, 0x3b80, PT ;  /* 0x00003b801500780c */ /* 0x000fc40003f06070 */
[----:B------:R-:W-:Y:S02]  /*1b00*/  IADD3.X R153, R17, UR5, RZ, P2, !PT ;  /* 0x0000000511997c10 */ /* 0x000fe400097fe4ff */
[----:B------:R-:W-:Y:S02]  /*1b10*/  IADD3 R156, P2, R20, UR4, RZ ;  /* 0x00000004149c7c10 */ /* 0x000fe4000ff5e0ff */
[----:B-1----:R-:W-:Y:S02]  /*1b20*/  R2UR UR6, R22 ;  /* 0x00000000160672ca */ /* 0x002fe400000e0000 */
[----:B------:R-:W-:Y:S02]  /*1b30*/  IADD3 R22, P1, R195, UR4, RZ ;  /* 0x00000004c3167c10 */ /* 0x000fe4000ff3e0ff */
[----:B------:R-:W-:Y:S01]  /*1b40*/  IADD3.X R157, R199, UR5, RZ, P2, !PT ;  /* 0x00000005c79d7c10 */ /* 0x000fe200097fe4ff */
[----:B------:R-:W-:Y:S01]  /*1b50*/  WARPGROUP.ARRIVE ;  /* 0x00000000000079c5 */ /* 0x000fe20000000000 */
[----:B------:R-:W-:-:S02]  /*1b60*/  IADD3.X R23, R15, UR5, RZ, P1, !PT ;  /* 0x000000050f177c10 */ /* 0x000fc40008ffe4ff */
[----:B------:R-:W-:Y:S02]  /*1b70*/  IADD3 R154, P1, R18, UR4, RZ ;  /* 0x00000004129a7c10 */ /* 0x000fe4000ff3e0ff */
[----:B------:R-:W-:-:S03]  /*1b80*/  IADD3 R160, P2, R194, UR4, RZ ;  /* 0x00000004c2a07c10 */ /* 0x000fc6000ff5e0ff */
[----:B------:R-:W-:Y:S01]  /*1b90*/  USHF.L.U32 UR7, UR6, 0x7, URZ ;  /* 0x0000000706077899 */ /* 0x000fe2000800063f */
[----:B------:R-:W-:Y:S01]  /*1ba0*/  IADD3.X R155, R19, UR5, RZ, P1, !PT ;  /* 0x00000005139b7c10 */ /* 0x000fe20008ffe4ff */
[----:B------:R-:W-:Y:S01]  /*1bb0*/  ULEA UR6, UR26, UR24, 0xe ;  /* 0x000000181a067291 */ /* 0x000fe2000f8e703f */
[----:B------:R-:W-:Y:S01]  /*1bc0*/  IADD3 R158, P1, R197, UR4, RZ ;  /* 0x00000004c59e7c10 */ /* 0x000fe2000ff3e0ff */
[----:B------:R-:W-:Y:S01]  /*1bd0*/  ULOP3.LUT UR7, UR7, 0x180, URZ, 0xc0, !UPT ;  /* 0x0000018007077892 */ /* 0x000fe2000f8ec03f */
[----:B------:R-:W-:Y:S01]  /*1be0*/  IADD3.X R161, R196, UR5, RZ, P2, !PT ;  /* 0x00000005c4a17c10 */ /* 0x000fe200097fe4ff */
[----:B------:R-:W-:Y:S01]  /*1bf0*/  USHF.R.U32.HI UR8, URZ, 0x4, UR6 ;  /* 0x000000043f087899 */ /* 0x000fe20008011606 */
[----:B------:R-:W-:Y:S01]  /*1c00*/  IADD3.X R159, R198, UR5, RZ, P1, !PT ;  /* 0x00000005c69f7c10 */ /* 0x000fe20008ffe4ff */
[----:B------:R-:W-:Y:S01]  /*1c10*/  UIADD3 UR6, UR6, 0xc000, URZ ;  /* 0x0000c00006067890 */ /* 0x000fe2000fffe03f */
[----:B------:R-:W-:Y:S01]  /*1c20*/  IADD3 R162, P1, R192, UR4, RZ ;  /* 0x00000004c0a27c10 */ /* 0x000fe2000ff3e0ff */
[----:B------:R-:W-:Y:S01]  /*1c30*/  ULOP3.LUT UR8, UR8, 0x3fff, URZ, 0xc0, !UPT ;  /* 0x00003fff08087892 */ /* 0x000fe2000f8ec03f */
[----:B------:R-:W-:Y:S01]  /*1c40*/  IADD3 R164, P4, R166, UR4, RZ ;  /* 0x00000004a6a47c10 */ /* 0x000fe2000ff9e0ff */
[----:B------:R-:W-:Y:S01]  /*1c50*/  USHF.R.U32.HI UR6, URZ, 0x4, UR6 ;  /* 0x000000043f067899 */ /* 0x000fe20008011606 */
[----:B------:R-:W-:Y:S01]  /*1c60*/  IADD3.X R163, R193, UR5, RZ, P1, !PT ;  /* 0x00000005c1a37c10 */ /* 0x000fe20008ffe4ff */
[----:B------:R-:W-:Y:S01]  /*1c70*/  UIADD3 UR28, UP0, UR7, UR8, URZ ;  /* 0x00000008071c7290 */ /* 0x000fe2000ff1e03f */
[----:B------:R-:W-:Y:S01]  /*1c80*/  IADD3.X R165, R168, UR5, RZ, P4, !PT ;  /* 0x00000005a8a57c10 */ /* 0x000fe2000a7fe4ff */
[----:B------:R-:W-:-:S02]  /*1c90*/  ULOP3.LUT UR6, UR6, 0x3fff, URZ, 0xc0, !UPT ;  /* 0x00003fff06067892 */ /* 0x000fc4000f8ec03f */
[----:B------:R-:W-:Y:S02]  /*1ca0*/  UIADD3.X UR29, URZ, URZ, URZ, UP0, !UPT ;  /* 0x0000003f3f1d7290 */ /* 0x000fe400087fe43f */
[----:B------:R-:W-:Y:S02]  /*1cb0*/  ULOP3.LUT UR18, UR6, 0x4000000, URZ, 0xfc, !UPT ;  /* 0x0400000006127892 */ /* 0x000fe4000f8efc3f */
[----:B------:R-:W-:Y:S02]  /*1cc0*/  ULOP3.LUT UR16, UR28, 0x4000000, URZ, 0xfc, !UPT ;  /* 0x040000001c107892 */ /* 0x000fe4000f8efc3f */
[----:B------:R-:W-:Y:S01]  /*1cd0*/  ULOP3.LUT UR17, UR29, 0x40000040, URZ, 0xfc, !UPT ;  /* 0x400000401d117892 */ /* 0x000fe2000f8efc3f */
[----:B------:R-:W-:Y:S01]  /*1ce0*/  UMOV UR7, URZ ;  /* 0x0000003f00077c82 */ /* 0x000fe20008000000 */
[----:B------:R-:W-:Y:S01]  /*1cf0*/  UMOV UR8, 0x4000004 ;  /* 0x0400000400087882 */ /* 0x000fe20000000000 */
[----:B------:R-:W-:Y:S02]  /*1d00*/  UIADD3.64 UR14, UR6, UR12, URZ ;  /* 0x0000000c060e7297 */ /* 0x000fe4000fffe03f */
[----:B------:R-:W-:-:S02]  /*1d10*/  UIADD3.64 UR12, UR28, UR12, URZ ;  /* 0x0000000c1c0c7297 */ /* 0x000fc4000fffe03f */
[----:B------:R-:W-:Y:S02]  /*1d20*/  UIADD3.64 UR10, UR6, UR8, URZ ;  /* 0x00000008060a7297 */ /* 0x000fe4000fffe03f */
[----:B------:R-:W-:Y:S01]  /*1d30*/  HGMMA.64x128x16.F32.BF16 R88, gdesc[UR16], R88 ;  /* 0x01e00000105879f0 */ /* 0x000fe20008701858 */
[----:B------:R-:W-:Y:S01]  /*1d40*/  UIADD3.64 UR8, UR28, UR8, URZ ;  /* 0x000000081c087297 */ /* 0x000fe2000fffe03f */
[----:B------:R-:W-:Y:S01]  /*1d50*/  UMOV UR16, 0x4000200 ;  /* 0x0400020000107882 */ /* 0x000fe20000000000 */
[----:B------:R-:W-:Y:S01]  /*1d60*/  UMOV UR17, 0x40000040 ;  /* 0x4000004000117882 */ /* 0x000fe20000000000 */
[----:B------:R-:W-:Y:S02]  /*1d70*/  UIADD3.64 UR22, UR6, UR20, URZ ;  /* 0x0000001406167297 */ /* 0x000fe4000fffe03f */
[----:B------:R-:W-:Y:S02]  /*1d80*/  UIADD3.64 UR20, UR28, UR20, URZ ;  /* 0x000000141c147297 */ /* 0x000fe4000fffe03f */
[----:B------:R-:W-:-:S02]  /*1d90*/  UIADD3.64 UR16, UR28, UR16, URZ ;  /* 0x000000101c107297 */ /* 0x000fc4000fffe03f */
[----:B------:R-:W-:-:S04]  /*1da0*/  UISETP.GE.AND UP0, UPT, UR25, 0x3, UPT ;  /* 0x000000031900788c */ /* 0x000fc8000bf06270 */
[----:B------:R-:W-:-:S04]  /*1db0*/  USEL UR25, UR25, URZ, !UP0 ;  /* 0x0000003f19197287 */ /* 0x000fc8000c000000 */
[----:B------:R-:W-:-:S06]  /*1dc0*/  ULEA UR6, UR25, UR24, 0xe ;  /* 0x0000001819067291 */ /* 0x000fcc000f8e703f */
[----:B------:R-:W-:Y:S02]  /*1dd0*/  LEA R167, R13, UR6, 0x1 ;  /* 0x000000060da77c11 */ /* 0x000fe4000f8e08ff */
[----:B------:R-:W-:Y:S02]  /*1de0*/  LEA R169, R6, UR6, 0x1 ;  /* 0x0000000606a97c11 */ /* 0x000fe4000f8e08ff */
[----:B------:R-:W-:Y:S02]  /*1df0*/  LEA R171, R7, UR6, 0x1 ;  /* 0x0000000607ab7c11 */ /* 0x000fe4000f8e08ff */
[----:B------:R-:W-:Y:S02]  /*1e00*/  LEA R173, R8, UR6, 0x1 ;  /* 0x0000000608ad7c11 */ /* 0x000fe4000f8e08ff */
[----:B------:R-:W-:Y:S02]  /*1e10*/  LEA R175, R9, UR6, 0x1 ;  /* 0x0000000609af7c11 */ /* 0x000fe4000f8e08ff */
[----:B------:R-:W-:-:S02]  /*1e20*/  LEA R177, R10, UR6, 0x1 ;  /* 0x000000060ab17c11 */ /* 0x000fc4000f8e08ff */
[----:B------:R-:W-:Y:S02]  /*1e30*/  LEA R179, R11, UR6, 0x1 ;  /* 0x000000060bb37c11 */ /* 0x000fe4000f8e08ff */
[----:B------:R-:W-:Y:S01]  /*1e40*/  LEA R181, R12, UR6, 0x1 ;  /* 0x000000060cb57c11 */ /* 0x000fe2000f8e08ff */
[----:B------:R-:W-:Y:S01]  /*1e50*/  HGMMA.64x128x16.F32.BF16 R88, gdesc[UR12], R88 ;  /* 0x01e000000c5879f0 */ /* 0x000fe20008701858 */
[----:B------:R-:W-:Y:S01]  /*1e60*/  UMOV UR12, 0x4000202 ;  /* 0x04000202000c7882 */ /* 0x000fe20000000000 */
[----:B------:R-:W-:Y:S02]  /*1e70*/  UMOV UR13, 0x40000040 ;  /* 0x40000040000d7882 */ /* 0x000fe40000000000 */
[----:B------:R-:W-:-:S08]  /*1e80*/  UIADD3.64 UR12, UR28, UR12, URZ ;  /* 0x0000000c1c0c7297 */ /* 0x000fd0000fffe03f */
[----:B------:R-:W-:Y:S01]  /*1e90*/  HGMMA.64x128x16.F32.BF16 R88, gdesc[UR8], R88 ;  /* 0x01e00000085879f0 */ /* 0x000fe20008701858 */
[----:B------:R-:W-:Y:S01]  /*1ea0*/  UMOV UR8, 0x4000204 ;  /* 0x0400020400087882 */ /* 0x000fe20000000000 */
[----:B------:R-:W-:Y:S02]  /*1eb0*/  UMOV UR9, 0x40000040 ;  /* 0x4000004000097882 */ /* 0x000fe40000000000 */
[----:B------:R-:W-:-:S08]  /*1ec0*/  UIADD3.64 UR8, UR28, UR8, URZ ;  /* 0x000000081c087297 */ /* 0x000fd0000fffe03f */
[----:B------:R-:W-:-:S12]  /*1ed0*/  HGMMA.64x128x16.F32.BF16 R88, gdesc[UR20], R88 ;  /* 0x01e00000145879f0 */ /* 0x000fd80008701858 */
[----:B------:R-:W-:Y:S01]  /*1ee0*/  HGMMA.64x128x16.F32.BF16 R24, gdesc[UR16], R24 ;  /* 0x01e00000101879f0 */ /* 0x000fe20008701818 */
[----:B------:R-:W-:Y:S01]  /*1ef0*/  UMOV UR20, 0x4000206 ;  /* 0x0400020600147882 */ /* 0x000fe20000000000 */
[----:B------:R-:W-:Y:S02]  /*1f00*/  UMOV UR21, 0x40000040 ;  /* 0x4000004000157882 */ /* 0x000fe40000000000 */
[----:B------:R-:W-:-:S08]  /*1f10*/  UIADD3.64 UR20, UR28, UR20, URZ ;  /* 0x000000141c147297 */ /* 0x000fd0000fffe03f */
[----:B------:R-:W-:-:S12]  /*1f20*/  HGMMA.64x128x16.F32.BF16 R24, gdesc[UR12], R24 ;  /* 0x01e000000c1879f0 */ /* 0x000fd80008701818 */
[----:B------:R-:W-:-:S12]  /*1f30*/  HGMMA.64x128x16.F32.BF16 R24, gdesc[UR8], R24 ;  /* 0x01e00000081879f0 */ /* 0x000fd80008701818 */
[----:B------:R-:W-:Y:S03]  /*1f40*/  HGMMA.64x128x16.F32.BF16 R24, gdesc[UR20], R24, gsb0 ;  /* 0x01e00000141879f0 */ /* 0x000fe60008001818 */
[----:B------:R-:W-:Y:S02]  /*1f50*/  WARPGROUP.DEPBAR.LE gsb0, 0x1 ;  /* 0x00008000000079c5 */ /* 0x000fe40000010100 */
[----:B------:R-:W-:Y:S06]  /*1f60*/  BAR.SYNC.DEFER_BLOCKING 0x0 ;  /* 0x0000000000007b1d */ /* 0x000fec0000010000 */
[----:B------:R-:W-:Y:S01]  /*1f70*/  @!PT LDS RZ, [RZ] ;  /* 0x00000000fffff984 */ /* 0x000fe20000000800 */
[----:B------:R-:W-:Y:S01]  /*1f80*/  @!PT LDS RZ, [RZ] ;  /* 0x00000000fffff984 */ /* 0x000fe20000000800 */
[----:B------:R-:W-:Y:S01]  /*1f90*/  @!PT LDS RZ, [RZ] ;  /* 0x00000000fffff984 */ /* 0x000fe20000000800 */
[----:B------:R-:W-:Y:S04]  /*1fa0*/  LDGSTS.E.BYPASS.128 [R167], desc[UR30][R22.64], !P0 ;  /* 0x0000000016a77fae */ /* 0x000fe8000c101c5e */
[----:B------:R1:W-:Y:S04]  /*1fb0*/  LDGSTS.E.BYPASS.128 [R169], desc[UR30][R152.64], !P0 ;  /* 0x0000000098a97fae */ /* 0x0003e8000c101c5e */
[----:B------:R2:W-:Y:S04]  /*1fc0*/  LDGSTS.E.BYPASS.128 [R171], desc[UR30][R154.64], !P0 ;  /* 0x000000009aab7fae */ /* 0x0005e8000c101c5e */
[----:B------:R3:W-:Y:S01]  /*1fd0*/  LDGSTS.E.BYPASS.128 [R173], desc[UR30][R156.64], !P0 ;  /* 0x000000009cad7fae */ /* 0x0007e2000c101c5e */
[----:B-1----:R-:W-:-:S03]  /*1fe0*/  IADD3 R152, P2, R190, UR4, RZ ;  /* 0x00000004be987c10 */ /* 0x002fc6000ff5e0ff */
[----:B------:R1:W-:Y:S01]  /*1ff0*/  LDGSTS.E.BYPASS.128 [R175], desc[UR30][R158.64], !P0 ;  /* 0x000000009eaf7fae */ /* 0x0003e2000c101c5e */
[----:B--2---:R-:W-:-:S03]  /*2000*/  IADD3 R154, P1, R188, UR4, RZ ;  /* 0x00000004bc9a7c10 */ /* 0x004fc6000ff3e0ff */
[----:B------:R2:W-:Y:S01]  /*2010*/  LDGSTS.E.BYPASS.128 [R177], desc[UR30][R160.64], !P0 ;  /* 0x00000000a0b17fae */ /* 0x0005e2000c101c5e */
[----:B------:R-:W-:Y:S02]  /*2020*/  IADD3.X R153, R191, UR5, RZ, P2, !PT ;  /* 0x00000005bf997c10 */ /* 0x000fe400097fe4ff */
[----:B---3--:R-:W-:Y:S01]  /*2030*/  IADD3 R156, P2, R186, UR4, RZ ;  /* 0x00000004ba9c7c10 */ /* 0x008fe2000ff5e0ff */
[----:B------:R3:W-:Y:S01]  /*2040*/  LDGSTS.E.BYPASS.128 [R179], desc[UR30][R162.64], !P0 ;  /* 0x00000000a2b37fae */ /* 0x0007e2000c101c5e */
[----:B------:R-:W-:Y:S02]  /*2050*/  IADD3.X R155, R189, UR5, RZ, P1, !PT ;  /* 0x00000005bd9b7c10 */ /* 0x000fe40008ffe4ff */
[----:B------:R-:W-:Y:S01]  /*2060*/  IADD3.X R157, R187, UR5, RZ, P2, !PT ;  /* 0x00000005bb9d7c10 */ /* 0x000fe200097fe4ff */
[----:B------:R4:W-:Y:S01]  /*2070*/  LDGSTS.E.BYPASS.128 [R181], desc[UR30][R152.64], !P0 ;  /* 0x0000000098b57fae */ /* 0x0009e2000c101c5e */
[----:B-1----:R-:W-:Y:S02]  /*2080*/  IADD3 R158, P1, R184, UR4, RZ ;  /* 0x00000004b89e7c10 */ /* 0x002fe4000ff3e0ff */
[----:B------:R-:W-:Y:S01]  /*2090*/  IADD3 R22, P2, R182, UR4, RZ ;  /* 0x00000004b6167c10 */ /* 0x000fe2000ff5e0ff */
[----:B------:R-:W0:Y:S01]  /*20a0*/  LDGDEPBAR ;  /* 0x00000000000079af */ /* 0x000e220000000000 */
[----:B------:R-:W-:-:S02]  /*20b0*/  IADD3.X R159, R185, UR5, RZ, P1, !PT ;  /* 0x00000005b99f7c10 */ /* 0x000fc40008ffe4ff */
[----:B--2---:R-:W-:Y:S01]  /*20c0*/  IADD3 R160, P1, R178, UR4, RZ ;  /* 0x00000004b2a07c10 */ /* 0x004fe2000ff3e0ff */
[----:B------:R1:W-:Y:S01]  /*20d0*/  LDGSTS.E.BYPASS.128 [R167+0xc000], desc[UR30][R154.64], !P0 ;  /* 0x0c0000009aa77fae */ /* 0x0003e2000c101c5e */
[----:B------:R-:W-:Y:S02]  /*20e0*/  IADD3.X R23, R183, UR5, RZ, P2, !PT ;  /* 0x00000005b7177c10 */ /* 0x000fe400097fe4ff */
[----:B---3--:R-:W-:Y:S01]  /*20f0*/  IADD3 R162, P3, R170, UR4, RZ ;  /* 0x00000004aaa27c10 */ /* 0x008fe2000ff7e0ff */
[----:B------:R1:W-:Y:S01]  /*2100*/  LDGSTS.E.BYPASS.128 [R169+0xc000], desc[UR30][R156.64], !P0 ;  /* 0x0c0000009ca97fae */ /* 0x0003e2000c101c5e */
[----:B----4-:R-:W-:Y:S01]  /*2110*/  IADD3 R152, P2, R174, UR4, RZ ;  /* 0x00000004ae987c10 */ /* 0x010fe2000ff5e0ff */
[----:B------:R-:W-:Y:S01]  /*2120*/  UIADD3 UR4, UP0, UR4, 0x80, URZ ;  /* 0x0000008004047890 */ /* 0x000fe2000ff1e03f */
[----:B------:R-:W-:Y:S01]  /*2130*/  IADD3.X R161, R180, UR5, RZ, P1, !PT ;  /* 0x00000005b4a17c10 */ /* 0x000fe20008ffe4ff */
[----:B------:R1:W-:Y:S01]  /*2140*/  LDGSTS.E.BYPASS.128 [R171+0xc000], desc[UR30][R158.64], !P0 ;  /* 0x0c0000009eab7fae */ /* 0x0003e2000c101c5e */
[----:B------:R-:W-:-:S02]  /*2150*/  IADD3.X R153, R176, UR5, RZ, P2, !PT ;  /* 0x00000005b0997c10 */ /* 0x000fc400097fe4ff */
[----:B------:R-:W-:Y:S01]  /*2160*/  IADD3.X R163, R172, UR5, RZ, P3, !PT ;  /* 0x00000005aca37c10 */ /* 0x000fe20009ffe4ff */
[----:B------:R1:W-:Y:S01]  /*2170*/  LDGSTS.E.BYPASS.128 [R173+0xc000], desc[UR30][R22.64], !P0 ;  /* 0x0c00000016ad7fae */ /* 0x0003e2000c101c5e */
[----:B------:R-:W-:-:S03]  /*2180*/  UIADD3.X UR5, URZ, UR5, URZ, UP0, !UPT ;  /* 0x000000053f057290 */ /* 0x000fc600087fe43f */
[----:B------:R1:W-:Y:S04]  /*2190*/  LDGSTS.E.BYPASS.128 [R175+0xc000], desc[UR30][R160.64], !P0 ;  /* 0x0c000000a0af7fae */ /* 0x0003e8000c101c5e */
[----:B------:R1:W-:Y:S04]  /*21a0*/  LDGSTS.E.BYPASS.128 [R177+0xc000], desc[UR30][R152.64], !P0 ;  /* 0x0c00000098b17fae */ /* 0x0003e8000c101c5e */
[----:B------:R1:W-:Y:S04]  /*21b0*/  LDGSTS.E.BYPASS.128 [R179+0xc000], desc[UR30][R162.64], !P0 ;  /* 0x0c000000a2b37fae */ /* 0x0003e8000c101c5e */
[----:B------:R1:W-:Y:S01]  /*21c0*/  LDGSTS.E.BYPASS.128 [R181+0xc000], desc[UR30][R164.64], !P0 ;  /* 0x0c000000a4b57fae */ /* 0x0003e2000c101c5e */
[----:B------:R-:W-:-:S03]  /*21d0*/  ISETP.GE.U32.AND P0, PT, R21, 0x3bc0, PT ;  /* 0x00003bc01500780c */ /* 0x000fc60003f06070 */
[----:B------:R-:W0:Y:S10]  /*21e0*/  LDGDEPBAR ;  /* 0x00000000000079af */ /* 0x000e340000000000 */
[----:B-1----:R-:W-:Y:S05]  /*21f0*/  @!P0 BRA `(.L_x_0) ;  /* 0xfffffff800008947 */ /* 0x002fea000383ffff */
[----:B------:R-:W-:Y:S02]  /*2200*/  WARPGROUP.DEPBAR.LE gsb0, 0x0 ;  /* 0x00008000000079c5 */ /* 0x000fe40000010000 */
[----:B------:R-:W-:Y:S01]  /*2210*/  LOP3.LUT R14, R14, 0x3, RZ, 0xc0, !PT ;  /* 0x000000030e0e7812 */ /* 0x000fe200078ec0ff */
[----:B------:R-:W-:-:S04]  /*2220*/  DEPBAR.LE SB0, 0x0 ;  /* 0x000080000000791a */ /* 0x000fc80000000000 */
[--C-:B------:R-:W-:Y:S01]  /*2230*/  SHF.R.U32.HI R6, RZ, 0x2, R2.reuse ;  /* 0x00000002ff067819 */ /* 0x100fe20000011602 */
[----:B------:R-:W-:Y:S01]  /*2240*/  IMAD.SHL.U32 R7, R14, 0x10, RZ ;  /* 0x000000100e077824 */ /* 0x000fe200078e00ff */
[----:B------:R-:W-:Y:S01]  /*2250*/  SHF.R.U32.HI R8, RZ, 0x4, R2 ;  /* 0x00000004ff087819 */ /* 0x000fe20000011602 */
[----:B------:R-:W-:Y:S01]  /*2260*/  IMAD.SHL.U32 R2, R2, 0x2, RZ ;  /* 0x0000000202027824 */ /* 0x000fe200078e00ff */
[----:B------:R-:W-:Y:S01]  /*2270*/  SGXT.U32 R6, R6, 0x3 ;  /* 0x000000030606781a */ /* 0x000fe20000000000 */
[----:B------:R-:W-:Y:S01]  /*2280*/  IMAD.SHL.U32 R11, R14, 0x2, RZ ;  /* 0x000000020e0b7824 */ /* 0x000fe200078e00ff */
[----:B------:R-:W-:Y:S01]  /*2290*/  F2FP.BF16.F32.PACK_AB R89, R89, R88 ;  /* 0x000000585959723e */ /* 0x000fe200000010ff */
[----:B------:R-:W1:Y:S01]  /*22a0*/  LDC.64 R16, c[0x0][0x220] ;  /* 0x00008800ff107b82 */ /* 0x000e620000000a00 */
[----:B------:R-:W-:Y:S02]  /*22b0*/  LOP3.LUT R13, R7, R6, RZ, 0xfc, !PT ;  /* 0x00000006070d7212 */ /* 0x000fe400078efcff */
[----:B------:R-:W-:-:S02]  /*22c0*/  LOP3.LUT R2, R2, 0x6, RZ, 0xc0, !PT ;  /* 0x0000000602027812 */ /* 0x000fc400078ec0ff */
[----:B------:R-:W-:Y:S02]  /*22d0*/  F2FP.BF16.F32.PACK_AB R91, R91, R90 ;  /* 0x0000005a5b5b723e */ /* 0x000fe400000010ff */
[----:B------:R-:W-:Y:S01]  /*22e0*/  F2FP.BF16.F32.PACK_AB R93, R93, R92 ;  /* 0x0000005c5d5d723e */ /* 0x000fe200000010ff */
[----:B------:R-:W-:Y:S01]  /*22f0*/  IMAD R2, R13, 0x88, R2 ;  /* 0x000000880d027824 */ /* 0x000fe200078e0202 */
[----:B------:R-:W-:Y:S02]  /*2300*/  F2FP.BF16.F32.PACK_AB R95, R95, R94 ;  /* 0x0000005e5f5f723e */ /* 0x000fe400000010ff */
[----:B------:R-:W-:Y:S02]  /*2310*/  F2FP.BF16.F32.PACK_AB R97, R97, R96 ;  /* 0x000000606161723e */ /* 0x000fe400000010ff */
[----:B------:R-:W-:Y:S02]  /*2320*/  F2FP.BF16.F32.PACK_AB R99, R99, R98 ;  /* 0x000000626363723e */ /* 0x000fe400000010ff */
[----:B------:R-:W-:-:S02]  /*2330*/  F2FP.BF16.F32.PACK_AB R101, R101, R100 ;  /* 0x000000646565723e */ /* 0x000fc400000010ff */
[----:B------:R-:W-:Y:S02]  /*2340*/  F2FP.BF16.F32.PACK_AB R103, R103, R102 ;  /* 0x000000666767723e */ /* 0x000fe400000010ff */
[----:B------:R-:W-:Y:S02]  /*2350*/  F2FP.BF16.F32.PACK_AB R105, R105, R104 ;  /* 0x000000686969723e */ /* 0x000fe400000010ff */
        /* <DEDUP_REMOVED lines=23> */
[----:B------:R-:W-:Y:S01]  /*24d0*/  LEA R2, R2, UR24, 0x1 ;  /* 0x0000001802027c11 */ /* 0x000fe2000f8e08ff */
[----:B------:R-:W-:Y:S01]  /*24e0*/  BAR.SYNC.DEFER_BLOCKING 0x0 ;  /* 0x0000000000007b1d */ /* 0x000fe20000010000 */
[----:B------:R-:W-:Y:S02]  /*24f0*/  LOP3.LUT R18, R4, 0x78, R5, 0xf8, !PT ;  /* 0x0000007804127812 */ /* 0x000fe400078ef805 */
[----:B------:R-:W-:Y:S02]  /*2500*/  SGXT.U32 R4, R8, 0x1 ;  /* 0x000000010804781a */ /* 0x000fe40000000000 */
[----:B------:R-:W-:Y:S02]  /*2510*/  LOP3.LUT R5, R5, 0x78, RZ, 0xc0, !PT ;  /* 0x0000007805057812 */ /* 0x000fe400078ec0ff */
[----:B------:R-:W-:-:S02]  /*2520*/  LOP3.LUT R4, R11, R4, RZ, 0xfc, !PT ;  /* 0x000000040b047212 */ /* 0x000fc400078efcff */
[C---:B------:R-:W-:Y:S02]  /*2530*/  LOP3.LUT R7, R3.reuse, 0x8, RZ, 0xfc, !PT ;  /* 0x0000000803077812 */ /* 0x040fe400078efcff */
[----:B------:R-:W-:Y:S01]  /*2540*/  ISETP.GE.AND P0, PT, R18, 0xc00, PT ;  /* 0x00000c001200780c */ /* 0x000fe20003f06270 */
[----:B------:R-:W-:Y:S01]  /*2550*/  IMAD R4, R4, 0x88, R5 ;  /* 0x0000008804047824 */ /* 0x000fe200078e0205 */
[----:B------:R-:W-:Y:S02]  /*2560*/  LOP3.LUT R9, R3, 0x10, RZ, 0xfc, !PT ;  /* 0x0000001003097812 */ /* 0x000fe400078efcff */
[-C--:B------:R-:W-:Y:S02]  /*2570*/  ISETP.LT.AND P2, PT, R7, R0.reuse, !P0 ;  /* 0x000000000700720c */ /* 0x080fe40004741270 */
[----:B------:R-:W-:Y:S02]  /*2580*/  ISETP.LT.AND P1, PT, R9, R0, !P0 ;  /* 0x000000000900720c */ /* 0x000fe40004721270 */
[----:B------:R-:W-:-:S02]  /*2590*/  F2FP.BF16.F32.PACK_AB R27, R27, R26 ;  /* 0x0000001a1b1b723e */ /* 0x000fc400000010ff */
[C---:B------:R-:W-:Y:S02]  /*25a0*/  LOP3.LUT R7, R3.reuse, 0x18, RZ, 0xfc, !PT ;  /* 0x0000001803077812 */ /* 0x040fe400078efcff */
[C---:B------:R-:W-:Y:S01]  /*25b0*/  LOP3.LUT R9, R3.reuse, 0x20, RZ, 0xfc, !PT ;  /* 0x0000002003097812 */ /* 0x040fe200078efcff */
[----:B------:R-:W-:Y:S01]  /*25c0*/  STS [R2], R89 ;  /* 0x0000005902007388 */ /* 0x000fe20000000800 */
[----:B------:R-:W-:Y:S02]  /*25d0*/  LOP3.LUT R11, R3, 0x28, RZ, 0xfc, !PT ;  /* 0x00000028030b7812 */ /* 0x000fe400078efcff */
[----:B------:R-:W-:Y:S01]  /*25e0*/  LEA R26, R4, UR24, 0x1 ;  /* 0x00000018041a7c11 */ /* 0x000fe2000f8e08ff */
[----:B------:R-:W-:Y:S01]  /*25f0*/  STS [R2+0x880], R91 ;  /* 0x0008805b02007388 */ /* 0x000fe20000000800 */
[----:B------:R-:W-:Y:S02]  /*2600*/  F2FP.BF16.F32.PACK_AB R19, R33, R32 ;  /* 0x000000202113723e */ /* 0x000fe400000010ff */
[----:B------:R-:W-:Y:S01]  /*2610*/  F2FP.BF16.F32.PACK_AB R21, R35, R34 ;  /* 0x000000222315723e */ /* 0x000fe200000010ff */
[----:B------:R-:W-:Y:S01]  /*2620*/  STS [R2+0x10], R93 ;  /* 0x0000105d02007388 */ /* 0x000fe20000000800 */
[----:B------:R-:W-:-:S02]  /*2630*/  F2FP.BF16.F32.PACK_AB R23, R37, R36 ;  /* 0x000000242517723e */ /* 0x000fc400000010ff */
[----:B------:R-:W-:Y:S01]  /*2640*/  F2FP.BF16.F32.PACK_AB R153, R39, R38 ;  /* 0x000000262799723e */ /* 0x000fe200000010ff */
[----:B------:R-:W-:Y:S01]  /*2650*/  STS [R2+0x890], R95 ;  /* 0x0008905f02007388 */ /* 0x000fe20000000800 */
[----:B------:R-:W-:Y:S02]  /*2660*/  F2FP.BF16.F32.PACK_AB R155, R41, R40 ;  /* 0x00000028299b723e */ /* 0x000fe400000010ff */
[----:B------:R-:W-:Y:S01]  /*2670*/  F2FP.BF16.F32.PACK_AB R157, R43, R42 ;  /* 0x0000002a2b9d723e */ /* 0x000fe200000010ff */
[----:B------:R-:W-:Y:S01]  /*2680*/  STS [R2+0x20], R97 ;  /* 0x0000206102007388 */ /* 0x000fe20000000800 */
[----:B------:R-:W-:Y:S02]  /*2690*/  F2FP.BF16.F32.PACK_AB R159, R45, R44 ;  /* 0x0000002c2d9f723e */ /* 0x000fe400000010ff */
[----:B------:R-:W-:Y:S01]  /*26a0*/  F2FP.BF16.F32.PACK_AB R161, R47, R46 ;  /* 0x0000002e2fa1723e */ /* 0x000fe200000010ff */
[----:B------:R-:W-:Y:S01]  /*26b0*/  STS [R2+0x8a0], R99 ;  /* 0x0008a06302007388 */ /* 0x000fe20000000800 */
[----:B------:R-:W-:-:S02]  /*26c0*/  F2FP.BF16.F32.PACK_AB R163, R49, R48 ;  /* 0x0000003031a3723e */ /* 0x000fc400000010ff */
[----:B------:R-:W-:Y:S01]  /*26d0*/  F2FP.BF16.F32.PACK_AB R165, R51, R50 ;  /* 0x0000003233a5723e */ /* 0x000fe200000010ff */
[----:B------:R-:W-:Y:S01]  /*26e0*/  STS [R2+0x30], R101 ;  /* 0x0000306502007388 */ /* 0x000fe20000000800 */
[-C--:B------:R-:W-:Y:S02]  /*26f0*/  ISETP.LT.AND P6, PT, R7, R0.reuse, !P0 ;  /* 0x000000000700720c */ /* 0x080fe400047c1270 */
[-C--:B------:R-:W-:Y:S01]  /*2700*/  ISETP.LT.AND P5, PT, R9, R0.reuse, !P0 ;  /* 0x000000000900720c */ /* 0x080fe200047a1270 */
[----:B------:R-:W-:Y:S01]  /*2710*/  STS [R2+0x8b0], R103 ;  /* 0x0008b06702007388 */ /* 0x000fe20000000800 */
[----:B------:R-:W-:Y:S02]  /*2720*/  ISETP.LT.AND P4, PT, R11, R0, !P0 ;  /* 0x000000000b00720c */ /* 0x000fe40004781270 */
        /* <DEDUP_REMOVED lines=32> */
[----:B------:R-:W-:-:S03]  /*2930*/  ISETP.LT.AND P3, PT, R3, R0, !P0 ;  /* 0x000000000300720c */ /* 0x000fc60004761270 */
[----:B------:R-:W-:Y:S04]  /*2940*/  STS [R2+0x910], R127 ;  /* 0x0009107f02007388 */ /* 0x000fe80000000800 */
        /* <DEDUP_REMOVED lines=11> */
[----:B------:R-:W-:Y:S01]  /*2a00*/  STS [R2+0x970], R151 ;  /* 0x0009709702007388 */ /* 0x000fe20000000800 */
[----:B------:R-:W-:Y:S06]  /*2a10*/  BAR.SYNC.DEFER_BLOCKING 0x0 ;  /* 0x0000000000007b1d */ /* 0x000fec0000010000 */
[----:B------:R-:W2:Y:S04]  /*2a20*/  LDS.128 R32, [R26] ;  /* 0x000000001a207984 */ /* 0x000ea80000000c00 */
[----:B------:R-:W3:Y:S04]  /*2a30*/  LDS.128 R36, [R26+0x880] ;  /* 0x000880001a247984 */ /* 0x000ee80000000c00 */
[----:B------:R-:W4:Y:S04]  /*2a40*/  LDS.128 R40, [R26+0x1100] ;  /* 0x001100001a287984 */ /* 0x000f280000000c00 */
[----:B------:R-:W5:Y:S04]  /*2a50*/  LDS.128 R44, [R26+0x1980] ;  /* 0x001980001a2c7984 */ /* 0x000f680000000c00 */
[----:B------:R-:W1:Y:S04]  /*2a60*/  LDS.128 R48, [R26+0x2200] ;  /* 0x002200001a307984 */ /* 0x000e680000000c00 */
[----:B------:R-:W1:Y:S04]  /*2a70*/  LDS.128 R12, [R26+0x2a80] ;  /* 0x002a80001a0c7984 */ /* 0x000e680000000c00 */
[----:B------:R-:W2:Y:S04]  /*2a80*/  LDS.128 R8, [R26+0x3300] ;  /* 0x003300001a087984 */ /* 0x000ea80000000c00 */
[----:B------:R-:W2:Y:S01]  /*2a90*/  LDS.128 R4, [R26+0x3b80] ;  /* 0x003b80001a047984 */ /* 0x000ea20000000c00 */
[----:B------:R-:W-:Y:S06]  /*2aa0*/  BAR.SYNC.DEFER_BLOCKING 0x0 ;  /* 0x0000000000007b1d */ /* 0x000fec0000010000 */
[----:B------:R3:W-:Y:S04]  /*2ab0*/  STS [R2], R25 ;  /* 0x0000001902007388 */ /* 0x0007e80000000800 */
[----:B------:R-:W-:Y:S04]  /*2ac0*/  STS [R2+0x880], R27 ;  /* 0x0008801b02007388 */ /* 0x000fe80000000800 */
[----:B------:R4:W-:Y:S01]  /*2ad0*/  STS [R2+0x10], R29 ;  /* 0x0000101d02007388 */ /* 0x0009e20000000800 */
[----:B---3--:R-:W-:-:S03]  /*2ae0*/  LOP3.LUT R25, R3, 0x38, RZ, 0xfc, !PT ;  /* 0x0000003803197812 */ /* 0x008fc600078efcff */
[----:B------:R3:W-:Y:S04]  /*2af0*/  STS [R2+0x890], R31 ;  /* 0x0008901f02007388 */ /* 0x0007e80000000800 */
[----:B------:R1:W-:Y:S01]  /*2b00*/  STS [R2+0x20], R19 ;  /* 0x0000201302007388 */ /* 0x0003e20000000800 */
[----:B----4-:R-:W-:-:S03]  /*2b10*/  IMAD R29, R3, 0xc00, R18 ;  /* 0x00000c00031d7824 */ /* 0x010fc600078e0212 */
[----:B------:R4:W-:Y:S01]  /*2b20*/  STS [R2+0x8a0], R21 ;  /* 0x0008a01502007388 */ /* 0x0009e20000000800 */
[----:B------:R-:W-:-:S03]  /*2b30*/  VIADD R27, R29, 0x12000 ;  /* 0x000120001d1b7836 */ /* 0x000fc60000000000 */
[----:B------:R2:W-:Y:S01]  /*2b40*/  STS [R2+0x30], R23 ;  /* 0x0000301702007388 */ /* 0x0005e20000000800 */
[C---:B---3--:R-:W-:Y:S02]  /*2b50*/  VIADD R31, R29.reuse, 0x18000 ;  /* 0x000180001d1f7836 */ /* 0x048fe40000000000 */
[C-C-:B-1----:R-:W-:Y:S01]  /*2b60*/  IMAD.WIDE R18, R29.reuse, 0x2, R16.reuse ;  /* 0x000000021d127825 */ /* 0x142fe200078e0210 */
[----:B------:R-:W-:Y:S03]  /*2b70*/  STS [R2+0x8b0], R153 ;  /* 0x0008b09902007388 */ /* 0x000fe60000000800 */
[----:B----4-:R-:W-:Y:S01]  /*2b80*/  VIADD R21, R29, 0x6000 ;  /* 0x000060001d157836 */ /* 0x010fe20000000000 */
[----:B------:R-:W-:Y:S01]  /*2b90*/  STS [R2+0x40], R155 ;  /* 0x0000409b02007388 */ /* 0x000fe20000000800 */
[----:B--2---:R-:W-:Y:S02]  /*2ba0*/  LOP3.LUT R23, R3, 0x30, RZ, 0xfc, !PT ;  /* 0x0000003003177812 */ /* 0x004fe400078efcff */
[----:B------:R-:W-:Y:S01]  /*2bb0*/  IMAD.WIDE R20, R21, 0x2, R16 ;  /* 0x0000000215147825 */ /* 0x000fe200078e0210 */
        /* <DEDUP_REMOVED lines=24> */
[----:B------:R-:W1:Y:S04]  /*2d40*/  LDS.128 R52, [R26] ;  /* 0x000000001a347984 */ /* 0x000e680000000c00 */
[----:B------:R2:W-:Y:S01]  /*2d50*/  @P3 STG.E.128 desc[UR30][R18.64], R32 ;  /* 0x0000002012003986 */ /* 0x0005e2000c101d1e */
[----:B------:R-:W-:Y:S01]  /*2d60*/  ISETP.LT.AND P3, PT, R23, R0, !P0 ;  /* 0x000000001700720c */ /* 0x000fe20004761270 */
[----:B------:R-:W-:-:S02]  /*2d70*/  VIADD R23, R29, 0xc000 ;  /* 0x0000c0001d177836 */ /* 0x000fc40000000000 */
[----:B------:R-:W3:Y:S02]  /*2d80*/  LDS.128 R56, [R26+0x880] ;  /* 0x000880001a387984 */ /* 0x000ee40000000c00 */
[--C-:B------:R-:W-:Y:S02]  /*2d90*/  IMAD.WIDE R22, R23, 0x2, R16.reuse ;  /* 0x0000000217167825 */ /* 0x100fe400078e0210 */
[----:B------:R4:W-:Y:S01]  /*2da0*/  @P2 STG.E.128 desc[UR30][R20.64], R36 ;  /* 0x0000002414002986 */ /* 0x0009e2000c101d1e */
[----:B------:R-:W-:Y:S02]  /*2db0*/  ISETP.LT.AND P2, PT, R25, R0, !P0 ;  /* 0x000000001900720c */ /* 0x000fe40004741270 */
[----:B------:R-:W-:Y:S01]  /*2dc0*/  LOP3.LUT R25, R3, 0x40, RZ, 0xfc, !PT ;  /* 0x0000004003197812 */ /* 0x000fe200078efcff */
[----:B------:R-:W3:Y:S04]  /*2dd0*/  LDS.128 R32, [R26+0x1100] ;  /* 0x001100001a207984 */ /* 0x000ee80000000c00 */
[----:B------:R-:W3:Y:S01]  /*2de0*/  LDS.128 R36, [R26+0x1980] ;  /* 0x001980001a247984 */ /* 0x000ee20000000c00 */
[----:B--2---:R-:W-:Y:S01]  /*2df0*/  IMAD.WIDE R18, R27, 0x2, R16 ;  /* 0x000000021b127825 */ /* 0x004fe200078e0210 */
[----:B------:R-:W-:-:S02]  /*2e00*/  LOP3.LUT R27, R3, 0x48, RZ, 0xfc, !PT ;  /* 0x00000048031b7812 */ /* 0x000fc400078efcff */
[----:B------:R-:W2:Y:S04]  /*2e10*/  LDS.128 R60, [R26+0x2200] ;  /* 0x002200001a3c7984 */ /* 0x000ea80000000c00 */
[----:B------:R1:W-:Y:S01]  /*2e20*/  @P1 STG.E.128 desc[UR30][R22.64], R40 ;  /* 0x0000002816001986 */ /* 0x0003e2000c101d1e */
[----:B------:R-:W-:Y:S01]  /*2e30*/  ISETP.LT.AND P1, PT, R25, R0, !P0 ;  /* 0x000000001900720c */ /* 0x000fe20004721270 */
[----:B----4-:R-:W-:Y:S01]  /*2e40*/  IMAD.WIDE R20, R31, 0x2, R16 ;  /* 0x000000021f147825 */ /* 0x010fe200078e0210 */
[----:B------:R-:W-:Y:S01]  /*2e50*/  LOP3.LUT R25, R3, 0x50, RZ, 0xfc, !PT ;  /* 0x0000005003197812 */ /* 0x000fe200078efcff */
[----:B------:R-:W4:Y:S02]  /*2e60*/  LDS.128 R64, [R26+0x2a80] ;  /* 0x002a80001a407984 */ /* 0x000f240000000c00 */
[----:B------:R-:W-:-:S02]  /*2e70*/  VIADD R31, R29, 0x2a000 ;  /* 0x0002a0001d1f7836 */ /* 0x000fc40000000000 */
[----:B------:R-:W2:Y:S04]  /*2e80*/  LDS.128 R40, [R26+0x3300] ;  /* 0x003300001a287984 */ /* 0x000ea80000000c00 */
[----:B-----5:R5:W-:Y:S01]  /*2e90*/  @P6 STG.E.128 desc[UR30][R18.64], R44 ;  /* 0x0000002c12006986 */ /* 0x020be2000c101d1e */
[-C--:B------:R-:W-:Y:S01]  /*2ea0*/  ISETP.LT.AND P6, PT, R27, R0.reuse, !P0 ;  /* 0x000000001b00720c */ /* 0x080fe200047c1270 */
[----:B------:R-:W-:Y:S02]  /*2eb0*/  VIADD R27, R29, 0x1e000 ;  /* 0x0001e0001d1b7836 */ /* 0x000fe40000000000 */
[----:B------:R3:W-:Y:S01]  /*2ec0*/  @P5 STG.E.128 desc[UR30][R20.64], R48 ;  /* 0x0000003014005986 */ /* 0x0007e2000c101d1e */
[----:B------:R-:W-:Y:S01]  /*2ed0*/  ISETP.LT.AND P5, PT, R25, R0, !P0 ;  /* 0x000000001900720c */ /* 0x000fe200047a1270 */
[----:B-1----:R-:W-:Y:S01]  /*2ee0*/  VIADD R23, R29, 0x24000 ;  /* 0x000240001d177836 */ /* 0x002fe20000000000 */
[----:B------:R-:W-:Y:S01]  /*2ef0*/  LOP3.LUT R25, R3, 0x58, RZ, 0xfc, !PT ;  /* 0x0000005803197812 */ /* 0x000fe200078efcff */
[----:B-----5:R-:W-:Y:S01]  /*2f00*/  IMAD.WIDE R18, R27, 0x2, R16 ;  /* 0x000000021b127825 */ /* 0x020fe200078e0210 */
[----:B------:R-:W-:-:S03]  /*2f10*/  LOP3.LUT R27, R3, 0x60, RZ, 0xfc, !PT ;  /* 0x00000060031b7812 */ /* 0x000fc600078efcff */
[--C-:B---3--:R-:W-:Y:S01]  /*2f20*/  IMAD.WIDE R20, R23, 0x2, R16.reuse ;  /* 0x0000000217147825 */ /* 0x108fe200078e0210 */
[----:B------:R3:W-:Y:S01]  /*2f30*/  @P4 STG.E.128 desc[UR30][R18.64], R12 ;  /* 0x0000000c12004986 */ /* 0x0007e2000c101d1e */
[-C--:B------:R-:W-:Y:S02]  /*2f40*/  ISETP.LT.AND P4, PT, R25, R0.reuse, !P0 ;  /* 0x000000001900720c */ /* 0x080fe40004781270 */
[----:B------:R-:W-:Y:S01]  /*2f50*/  VIADD R25, R29, 0x30000 ;  /* 0x000300001d197836 */ /* 0x000fe20000000000 */
[----:B------:R5:W-:Y:S01]  /*2f60*/  @P3 STG.E.128 desc[UR30][R20.64], R8 ;  /* 0x0000000814003986 */ /* 0x000be2000c101d1e */
[--C-:B------:R-:W-:Y:S01]  /*2f70*/  IMAD.WIDE R22, R31, 0x2, R16.reuse ;  /* 0x000000021f167825 */ /* 0x100fe200078e0210 */
[-C--:B------:R-:W-:Y:S02]  /*2f80*/  ISETP.LT.AND P3, PT, R27, R0.reuse, !P0 ;  /* 0x000000001b00720c */ /* 0x080fe40004761270 */
[----:B------:R-:W-:Y:S01]  /*2f90*/  LOP3.LUT R27, R3, 0x68, RZ, 0xfc, !PT ;  /* 0x00000068031b7812 */ /* 0x000fe200078efcff */
[----:B------:R-:W-:Y:S01]  /*2fa0*/  IMAD.WIDE R24, R25, 0x2, R16 ;  /* 0x0000000219187825 */ /* 0x000fe200078e0210 */
[----:B------:R2:W-:Y:S02]  /*2fb0*/  @P2 STG.E.128 desc[UR30][R22.64], R4 ;  /* 0x0000000416002986 */ /* 0x0005e4000c101d1e */
[----:B------:R-:W-:Y:S01]  /*2fc0*/  ISETP.LT.AND P2, PT, R27, R0, !P0 ;  /* 0x000000001b00720c */ /* 0x000fe20004741270 */
[----:B------:R-:W-:Y:S01]  /*2fd0*/  VIADD R31, R29, 0x36000 ;  /* 0x000360001d1f7836 */ /* 0x000fe20000000000 */
[----:B------:R1:W-:Y:S01]  /*2fe0*/  @P1 STG.E.128 desc[UR30][R24.64], R52 ;  /* 0x0000003418001986 */ /* 0x0003e2000c101d1e */
[----:B---3--:R-:W-:-:S02]  /*2ff0*/  LOP3.LUT R13, R3, 0x70, RZ, 0xfc, !PT ;  /* 0x00000070030d7812 */ /* 0x008fc400078efcff */
[----:B------:R-:W-:Y:S01]  /*3000*/  LOP3.LUT R15, R3, 0x78, RZ, 0xfc, !PT ;  /* 0x00000078030f7812 */ /* 0x000fe200078efcff */
[----:B------:R-:W-:Y:S01]  /*3010*/  IMAD.WIDE R2, R31, 0x2, R16 ;  /* 0x000000021f027825 */ /* 0x000fe200078e0210 */
[-C--:B------:R-:W-:Y:S02]  /*3020*/  ISETP.LT.AND P1, PT, R13, R0.reuse, !P0 ;  /* 0x000000000d00720c */ /* 0x080fe40004721270 */
[----:B------:R-:W-:Y:S01]  /*3030*/  ISETP.LT.AND P0, PT, R15, R0, !P0 ;  /* 0x000000000f00720c */ /* 0x000fe20004701270 */
[C---:B-----5:R-:W-:Y:S01]  /*3040*/  VIADD R9, R29.reuse, 0x48000 ;  /* 0x000480001d097836 */ /* 0x060fe20000000000 */
[----:B------:R1:W-:Y:S01]  /*3050*/  @P6 STG.E.128 desc[UR30][R2.64], R56 ;  /* 0x0000003802006986 */ /* 0x0003e2000c101d1e */
[C---:B------:R-:W-:Y:S02]  /*3060*/  VIADD R11, R29.reuse, 0x4e000 ;  /* 0x0004e0001d0b7836 */ /* 0x040fe40000000000 */
[C---:B--2---:R-:W-:Y:S02]  /*3070*/  VIADD R5, R29.reuse, 0x3c000 ;  /* 0x0003c0001d057836 */ /* 0x044fe40000000000 */
[----:B------:R-:W-:-:S02]  /*3080*/  VIADD R7, R29, 0x42000 ;  /* 0x000420001d077836 */ /* 0x000fc40000000000 */
[----:B------:R-:W-:Y:S02]  /*3090*/  VIADD R13, R29, 0x54000 ;  /* 0x000540001d0d7836 */ /* 0x000fe40000000000 */
[----:B------:R-:W-:-:S04]  /*30a0*/  IMAD.WIDE R4, R5, 0x2, R16 ;  /* 0x0000000205047825 */ /* 0x000fc800078e0210 */
[--C-:B------:R-:W-:Y:S01]  /*30b0*/  IMAD.WIDE R6, R7, 0x2, R16.reuse ;  /* 0x0000000207067825 */ /* 0x100fe200078e0210 */
[----:B------:R1:W-:Y:S03]  /*30c0*/  @P5 STG.E.128 desc[UR30][R4.64], R32 ;  /* 0x0000002004005986 */ /* 0x0003e6000c101d1e */
[--C-:B------:R-:W-:Y:S01]  /*30d0*/  IMAD.WIDE R8, R9, 0x2, R16.reuse ;  /* 0x0000000209087825 */ /* 0x100fe200078e0210 */
[----:B------:R1:W-:Y:S03]  /*30e0*/  @P4 STG.E.128 desc[UR30][R6.64], R36 ;  /* 0x0000002406004986 */ /* 0x0003e6000c101d1e */
[--C-:B------:R-:W-:Y:S01]  /*30f0*/  IMAD.WIDE R10, R11, 0x2, R16.reuse ;  /* 0x000000020b0a7825 */ /* 0x100fe200078e0210 */
[----:B------:R1:W-:Y:S03]  /*3100*/  @P3 STG.E.128 desc[UR30][R8.64], R60 ;  /* 0x0000003c08003986 */ /* 0x0003e6000c101d1e */
[----:B------:R-:W-:Y:S01]  /*3110*/  IMAD.WIDE R12, R13, 0x2, R16 ;  /* 0x000000020d0c7825 */ /* 0x000fe200078e0210 */
[----:B----4-:R1:W-:Y:S04]  /*3120*/  @P2 STG.E.128 desc[UR30][R10.64], R64 ;  /* 0x000000400a002986 */ /* 0x0103e8000c101d1e */
[----:B------:R1:W-:Y:S01]  /*3130*/  @P1 STG.E.128 desc[UR30][R12.64], R40 ;  /* 0x000000280c001986 */ /* 0x0003e2000c101d1e */
[----:B------:R-:W-:Y:S05]  /*3140*/  @!P0 EXIT ;  /* 0x000000000000894d */ /* 0x000fea0003800000 */
[----:B-1----:R-:W1:Y:S01]  /*3150*/  LDS.128 R24, [R26+0x3b80] ;  /* 0x003b80001a187984 */ /* 0x002e620000000c00 */
[----:B------:R-:W-:-:S04]  /*3160*/  VIADD R29, R29, 0x5a000 ;  /* 0x0005a0001d1d7836 */ /* 0x000fc80000000000 */
[----:B------:R-:W-:-:S05]  /*3170*/  IMAD.WIDE R16, R29, 0x2, R16 ;  /* 0x000000021d107825 */ /* 0x000fca00078e0210 */
[----:B-1----:R-:W-:Y:S01]  /*3180*/  STG.E.128 desc[UR30][R16.64], R24 ;  /* 0x0000001810007986 */ /* 0x002fe2000c101d1e */
[----:B------:R-:W-:Y:S05]  /*3190*/  EXIT ;  /* 0x000000000000794d */ /* 0x000fea0003800000 */
.L_x_1:
[----:B------:R-:W-:-:S00]  /*31a0*/  BRA `(.L_x_1) ;  /* 0xfffffffc00fc7947 */ /* 0x000fc0000383ffff */
[----:B------:R-:W-:-:S00]  /*31b0*/  NOP ;  /* 0x0000000000007918 */ /* 0x000fc00000000000 */
        /* <DEDUP_REMOVED lines=12> */
.L_x_2:


//--------------------- .nv.shared.triton_mm      --------------------------
	.section	.nv.shared.triton_mm,"aw",@nobits
	.sectionflags	@""
	.align	16
	.zero		1024


//--------------------- .nv.constant0.triton_mm   --------------------------
	.section	.nv.constant0.triton_mm,"a",@progbits
	.sectionflags	@""
	.align	4
.nv.constant0.triton_mm:
	.zero		556
